//
// Generated by NVIDIA NVVM Compiler
//
// Compiler Build ID: CL-36424714
// Cuda compilation tools, release 13.0, V13.0.88
// Based on NVVM 20.0.0
//

.version 9.0
.target sm_100
.address_size 64

	// .globl	_Z16ColorToGrayscalePfPiii

.visible .entry _Z16ColorToGrayscalePfPiii(
	.param .u64 .ptr .align 1 _Z16ColorToGrayscalePfPiii_param_0,
	.param .u64 .ptr .align 1 _Z16ColorToGrayscalePfPiii_param_1,
	.param .u32 _Z16ColorToGrayscalePfPiii_param_2,
	.param .u32 _Z16ColorToGrayscalePfPiii_param_3
)
{
	.reg .pred 	%p<6>;
	.reg .b32 	%r<16>;
	.reg .b32 	%f<4>;
	.reg .b64 	%rd<9>;
	.reg .b64 	%fd<8>;

	ld.param.u64 	%rd1, [_Z16ColorToGrayscalePfPiii_param_0];
	ld.param.u64 	%rd2, [_Z16ColorToGrayscalePfPiii_param_1];
	ld.param.u32 	%r3, [_Z16ColorToGrayscalePfPiii_param_2];
	ld.param.u32 	%r4, [_Z16ColorToGrayscalePfPiii_param_3];
	mov.u32 	%r6, %ntid.x;
	mov.u32 	%r7, %ctaid.x;
	mov.u32 	%r8, %tid.x;
	mad.lo.s32 	%r1, %r6, %r7, %r8;
	mov.u32 	%r9, %ntid.y;
	mov.u32 	%r10, %ctaid.y;
	mov.u32 	%r11, %tid.y;
	mad.lo.s32 	%r12, %r9, %r10, %r11;
	setp.lt.s32 	%p1, %r1, 0;
	setp.ge.s32 	%p2, %r1, %r3;
	setp.ge.s32 	%p3, %r12, %r4;
	or.pred  	%p4, %p2, %p3;
	or.pred  	%p5, %p4, %p1;
	@%p5 bra 	$L__BB0_2;
	cvta.to.global.u64 	%rd3, %rd1;
	cvta.to.global.u64 	%rd4, %rd2;
	mad.lo.s32 	%r13, %r3, %r12, %r1;
	mul.lo.s32 	%r14, %r13, 3;
	mul.wide.s32 	%rd5, %r14, 4;
	add.s64 	%rd6, %rd3, %rd5;
	ld.global.f32 	%f1, [%rd6];
	ld.global.f32 	%f2, [%rd6+4];
	ld.global.f32 	%f3, [%rd6+8];
	cvt.f64.f32 	%fd1, %f1;
	cvt.f64.f32 	%fd2, %f2;
	mul.f64 	%fd3, %fd2, 0d3FE6B851EB851EB8;
	fma.rn.f64 	%fd4, %fd1, 0d3FCAE147AE147AE1, %fd3;
	cvt.f64.f32 	%fd5, %f3;
	fma.rn.f64 	%fd6, %fd5, 0d3FB1EB851EB851EC, %fd4;
	mul.f64 	%fd7, %fd6, 0d406FE00000000000;
	cvt.rzi.s32.f64 	%r15, %fd7;
	mul.wide.s32 	%rd7, %r13, 4;
	add.s64 	%rd8, %rd4, %rd7;
	st.global.u32 	[%rd8], %r15;
$L__BB0_2:
	ret;

}
	// .globl	_Z6Conv2DPiS_PA3_diii
.visible .entry _Z6Conv2DPiS_PA3_diii(
	.param .u64 .ptr .align 1 _Z6Conv2DPiS_PA3_diii_param_0,
	.param .u64 .ptr .align 1 _Z6Conv2DPiS_PA3_diii_param_1,
	.param .u64 .ptr .align 1 _Z6Conv2DPiS_PA3_diii_param_2,
	.param .u32 _Z6Conv2DPiS_PA3_diii_param_3,
	.param .u32 _Z6Conv2DPiS_PA3_diii_param_4,
	.param .u32 _Z6Conv2DPiS_PA3_diii_param_5
)
{
	.reg .pred 	%p<99>;
	.reg .b32 	%r<144>;
	.reg .b64 	%rd<49>;
	.reg .b64 	%fd<61>;

	ld.param.u64 	%rd11, [_Z6Conv2DPiS_PA3_diii_param_0];
	ld.param.u64 	%rd10, [_Z6Conv2DPiS_PA3_diii_param_2];
	ld.param.u32 	%r64, [_Z6Conv2DPiS_PA3_diii_param_3];
	ld.param.u32 	%r65, [_Z6Conv2DPiS_PA3_diii_param_4];
	ld.param.u32 	%r66, [_Z6Conv2DPiS_PA3_diii_param_5];
	cvta.to.global.u64 	%rd1, %rd11;
	mov.u32 	%r67, %ctaid.y;
	mov.u32 	%r68, %ntid.y;
	mov.u32 	%r69, %tid.y;
	mad.lo.s32 	%r1, %r67, %r68, %r69;
	mov.u32 	%r70, %ctaid.x;
	mov.u32 	%r71, %ntid.x;
	mov.u32 	%r72, %tid.x;
	mad.lo.s32 	%r2, %r70, %r71, %r72;
	setp.eq.s32 	%p2, %r1, 0;
	setp.ge.s32 	%p3, %r1, %r65;
	or.pred  	%p4, %p2, %p3;
	setp.lt.s32 	%p5, %r2, 1;
	or.pred  	%p6, %p5, %p4;
	setp.ge.s32 	%p7, %r2, %r64;
	or.pred  	%p8, %p7, %p6;
	@%p8 bra 	$L__BB1_46;
	shr.u32 	%r74, %r66, 31;
	add.s32 	%r75, %r66, %r74;
	shr.s32 	%r3, %r75, 1;
	sub.s32 	%r4, %r2, %r3;
	setp.lt.s32 	%p9, %r66, 1;
	mov.b32 	%r143, 0;
	@%p9 bra 	$L__BB1_45;
	and.b32  	%r5, %r66, 7;
	and.b32  	%r6, %r66, 3;
	and.b32  	%r7, %r66, 2147483640;
	and.b32  	%r8, %r66, 1;
	cvta.to.global.u64 	%rd2, %rd10;
	sub.s32 	%r9, %r1, %r3;
	mov.b32 	%r115, 0;
	cvt.s64.s32 	%rd35, %r4;
	mov.u32 	%r119, %r115;
$L__BB1_3:
	setp.lt.u32 	%p10, %r66, 8;
	add.s32 	%r79, %r115, %r9;
	setp.gt.s32 	%p11, %r79, -1;
	setp.lt.s32 	%p12, %r79, %r65;
	and.pred  	%p1, %p11, %p12;
	mul.lo.s32 	%r12, %r79, %r64;
	mul.wide.u32 	%rd12, %r115, 24;
	add.s64 	%rd3, %rd2, %rd12;
	mov.b32 	%r135, 0;
	@%p10 bra 	$L__BB1_22;
	mov.b32 	%r117, 0;
	cvt.s64.s32 	%rd18, %r12;
$L__BB1_5:
	.pragma "nounroll";
	add.s32 	%r15, %r117, %r4;
	setp.gt.s32 	%p13, %r15, -1;
	setp.lt.s32 	%p14, %r15, %r64;
	and.pred  	%p15, %p13, %p14;
	and.pred  	%p17, %p1, %p15;
	mul.wide.u32 	%rd13, %r117, 8;
	add.s64 	%rd4, %rd3, %rd13;
	not.pred 	%p18, %p17;
	@%p18 bra 	$L__BB1_7;
	add.s32 	%r81, %r15, %r12;
	mul.wide.s32 	%rd14, %r81, 4;
	add.s64 	%rd15, %rd1, %rd14;
	ld.global.u32 	%r82, [%rd15];
	cvt.rn.f64.s32 	%fd1, %r82;
	ld.global.f64 	%fd2, [%rd4];
	cvt.rn.f64.s32 	%fd3, %r119;
	fma.rn.f64 	%fd4, %fd2, %fd1, %fd3;
	cvt.rzi.s32.f64 	%r119, %fd4;
$L__BB1_7:
	add.s32 	%r83, %r15, 1;
	setp.gt.s32 	%p19, %r83, -1;
	setp.lt.s32 	%p20, %r83, %r64;
	and.pred  	%p21, %p19, %p20;
	and.pred  	%p22, %p1, %p21;
	cvt.s64.s32 	%rd17, %r117;
	add.s64 	%rd19, %rd17, %rd35;
	add.s64 	%rd20, %rd19, %rd18;
	shl.b64 	%rd21, %rd20, 2;
	add.s64 	%rd5, %rd1, %rd21;
	not.pred 	%p23, %p22;
	@%p23 bra 	$L__BB1_9;
	ld.global.u32 	%r84, [%rd5+4];
	cvt.rn.f64.s32 	%fd5, %r84;
	ld.global.f64 	%fd6, [%rd4+8];
	cvt.rn.f64.s32 	%fd7, %r119;
	fma.rn.f64 	%fd8, %fd6, %fd5, %fd7;
	cvt.rzi.s32.f64 	%r119, %fd8;
$L__BB1_9:
	add.s32 	%r85, %r15, 2;
	setp.gt.s32 	%p24, %r85, -1;
	setp.lt.s32 	%p25, %r85, %r64;
	and.pred  	%p26, %p24, %p25;
	and.pred  	%p27, %p1, %p26;
	not.pred 	%p28, %p27;
	@%p28 bra 	$L__BB1_11;
	ld.global.u32 	%r86, [%rd5+8];
	cvt.rn.f64.s32 	%fd9, %r86;
	ld.global.f64 	%fd10, [%rd4+16];
	cvt.rn.f64.s32 	%fd11, %r119;
	fma.rn.f64 	%fd12, %fd10, %fd9, %fd11;
	cvt.rzi.s32.f64 	%r119, %fd12;
$L__BB1_11:
	add.s32 	%r87, %r15, 3;
	setp.gt.s32 	%p29, %r87, -1;
	setp.lt.s32 	%p30, %r87, %r64;
	and.pred  	%p31, %p29, %p30;
	and.pred  	%p32, %p1, %p31;
	not.pred 	%p33, %p32;
	@%p33 bra 	$L__BB1_13;
	ld.global.u32 	%r88, [%rd5+12];
	cvt.rn.f64.s32 	%fd13, %r88;
	ld.global.f64 	%fd14, [%rd4+24];
	cvt.rn.f64.s32 	%fd15, %r119;
	fma.rn.f64 	%fd16, %fd14, %fd13, %fd15;
	cvt.rzi.s32.f64 	%r119, %fd16;
$L__BB1_13:
	add.s32 	%r89, %r15, 4;
	setp.gt.s32 	%p34, %r89, -1;
	setp.lt.s32 	%p35, %r89, %r64;
	and.pred  	%p36, %p34, %p35;
	and.pred  	%p37, %p1, %p36;
	not.pred 	%p38, %p37;
	@%p38 bra 	$L__BB1_15;
	ld.global.u32 	%r90, [%rd5+16];
	cvt.rn.f64.s32 	%fd17, %r90;
	ld.global.f64 	%fd18, [%rd4+32];
	cvt.rn.f64.s32 	%fd19, %r119;
	fma.rn.f64 	%fd20, %fd18, %fd17, %fd19;
	cvt.rzi.s32.f64 	%r119, %fd20;
$L__BB1_15:
	add.s32 	%r91, %r15, 5;
	setp.gt.s32 	%p39, %r91, -1;
	setp.lt.s32 	%p40, %r91, %r64;
	and.pred  	%p41, %p39, %p40;
	and.pred  	%p42, %p1, %p41;
	not.pred 	%p43, %p42;
	@%p43 bra 	$L__BB1_17;
	ld.global.u32 	%r92, [%rd5+20];
	cvt.rn.f64.s32 	%fd21, %r92;
	ld.global.f64 	%fd22, [%rd4+40];
	cvt.rn.f64.s32 	%fd23, %r119;
	fma.rn.f64 	%fd24, %fd22, %fd21, %fd23;
	cvt.rzi.s32.f64 	%r119, %fd24;
$L__BB1_17:
	add.s32 	%r93, %r15, 6;
	setp.gt.s32 	%p44, %r93, -1;
	setp.lt.s32 	%p45, %r93, %r64;
	and.pred  	%p46, %p44, %p45;
	and.pred  	%p47, %p1, %p46;
	not.pred 	%p48, %p47;
	@%p48 bra 	$L__BB1_19;
	ld.global.u32 	%r94, [%rd5+24];
	cvt.rn.f64.s32 	%fd25, %r94;
	ld.global.f64 	%fd26, [%rd4+48];
	cvt.rn.f64.s32 	%fd27, %r119;
	fma.rn.f64 	%fd28, %fd26, %fd25, %fd27;
	cvt.rzi.s32.f64 	%r119, %fd28;
$L__BB1_19:
	add.s32 	%r95, %r15, 7;
	setp.gt.s32 	%p49, %r95, -1;
	setp.lt.s32 	%p50, %r95, %r64;
	and.pred  	%p51, %p49, %p50;
	and.pred  	%p52, %p1, %p51;
	not.pred 	%p53, %p52;
	@%p53 bra 	$L__BB1_21;
	ld.global.u32 	%r96, [%rd5+28];
	cvt.rn.f64.s32 	%fd29, %r96;
	ld.global.f64 	%fd30, [%rd4+56];
	cvt.rn.f64.s32 	%fd31, %r119;
	fma.rn.f64 	%fd32, %fd30, %fd29, %fd31;
	cvt.rzi.s32.f64 	%r119, %fd32;
$L__BB1_21:
	add.s32 	%r117, %r117, 8;
	setp.ne.s32 	%p54, %r117, %r7;
	mov.u32 	%r135, %r7;
	@%p54 bra 	$L__BB1_5;
$L__BB1_22:
	setp.eq.s32 	%p55, %r5, 0;
	@%p55 bra 	$L__BB1_43;
	add.s32 	%r98, %r5, -1;
	setp.lt.u32 	%p56, %r98, 3;
	@%p56 bra 	$L__BB1_33;
	add.s32 	%r36, %r135, %r4;
	setp.gt.s32 	%p57, %r36, -1;
	setp.lt.s32 	%p58, %r36, %r64;
	and.pred  	%p59, %p57, %p58;
	and.pred  	%p61, %p1, %p59;
	mul.wide.u32 	%rd22, %r135, 8;
	add.s64 	%rd6, %rd3, %rd22;
	not.pred 	%p62, %p61;
	@%p62 bra 	$L__BB1_26;
	add.s32 	%r99, %r36, %r12;
	mul.wide.s32 	%rd23, %r99, 4;
	add.s64 	%rd24, %rd1, %rd23;
	ld.global.u32 	%r100, [%rd24];
	cvt.rn.f64.s32 	%fd33, %r100;
	ld.global.f64 	%fd34, [%rd6];
	cvt.rn.f64.s32 	%fd35, %r119;
	fma.rn.f64 	%fd36, %fd34, %fd33, %fd35;
	cvt.rzi.s32.f64 	%r119, %fd36;
$L__BB1_26:
	add.s32 	%r101, %r36, 1;
	setp.gt.s32 	%p63, %r101, -1;
	setp.lt.s32 	%p64, %r101, %r64;
	and.pred  	%p65, %p63, %p64;
	and.pred  	%p66, %p1, %p65;
	cvt.u64.u32 	%rd26, %r135;
	cvt.s64.s32 	%rd27, %r12;
	add.s64 	%rd28, %rd26, %rd35;
	add.s64 	%rd29, %rd28, %rd27;
	shl.b64 	%rd30, %rd29, 2;
	add.s64 	%rd7, %rd1, %rd30;
	not.pred 	%p67, %p66;
	@%p67 bra 	$L__BB1_28;
	ld.global.u32 	%r102, [%rd7+4];
	cvt.rn.f64.s32 	%fd37, %r102;
	ld.global.f64 	%fd38, [%rd6+8];
	cvt.rn.f64.s32 	%fd39, %r119;
	fma.rn.f64 	%fd40, %fd38, %fd37, %fd39;
	cvt.rzi.s32.f64 	%r119, %fd40;
$L__BB1_28:
	add.s32 	%r103, %r36, 2;
	setp.gt.s32 	%p68, %r103, -1;
	setp.lt.s32 	%p69, %r103, %r64;
	and.pred  	%p70, %p68, %p69;
	and.pred  	%p71, %p1, %p70;
	not.pred 	%p72, %p71;
	@%p72 bra 	$L__BB1_30;
	ld.global.u32 	%r104, [%rd7+8];
	cvt.rn.f64.s32 	%fd41, %r104;
	ld.global.f64 	%fd42, [%rd6+16];
	cvt.rn.f64.s32 	%fd43, %r119;
	fma.rn.f64 	%fd44, %fd42, %fd41, %fd43;
	cvt.rzi.s32.f64 	%r119, %fd44;
$L__BB1_30:
	add.s32 	%r105, %r36, 3;
	setp.gt.s32 	%p73, %r105, -1;
	setp.lt.s32 	%p74, %r105, %r64;
	and.pred  	%p75, %p73, %p74;
	and.pred  	%p76, %p1, %p75;
	not.pred 	%p77, %p76;
	@%p77 bra 	$L__BB1_32;
	ld.global.u32 	%r106, [%rd7+12];
	cvt.rn.f64.s32 	%fd45, %r106;
	ld.global.f64 	%fd46, [%rd6+24];
	cvt.rn.f64.s32 	%fd47, %r119;
	fma.rn.f64 	%fd48, %fd46, %fd45, %fd47;
	cvt.rzi.s32.f64 	%r119, %fd48;
$L__BB1_32:
	add.s32 	%r135, %r135, 4;
$L__BB1_33:
	setp.eq.s32 	%p78, %r6, 0;
	@%p78 bra 	$L__BB1_43;
	setp.eq.s32 	%p79, %r6, 1;
	@%p79 bra 	$L__BB1_40;
	add.s32 	%r49, %r135, %r4;
	setp.gt.s32 	%p80, %r49, -1;
	setp.lt.s32 	%p81, %r49, %r64;
	and.pred  	%p82, %p80, %p81;
	and.pred  	%p84, %p1, %p82;
	mul.wide.u32 	%rd31, %r135, 8;
	add.s64 	%rd8, %rd3, %rd31;
	not.pred 	%p85, %p84;
	@%p85 bra 	$L__BB1_37;
	add.s32 	%r108, %r49, %r12;
	mul.wide.s32 	%rd32, %r108, 4;
	add.s64 	%rd33, %rd1, %rd32;
	ld.global.u32 	%r109, [%rd33];
	cvt.rn.f64.s32 	%fd49, %r109;
	ld.global.f64 	%fd50, [%rd8];
	cvt.rn.f64.s32 	%fd51, %r119;
	fma.rn.f64 	%fd52, %fd50, %fd49, %fd51;
	cvt.rzi.s32.f64 	%r119, %fd52;
$L__BB1_37:
	add.s32 	%r110, %r49, 1;
	setp.gt.s32 	%p86, %r110, -1;
	setp.lt.s32 	%p87, %r110, %r64;
	and.pred  	%p88, %p86, %p87;
	and.pred  	%p89, %p1, %p88;
	not.pred 	%p90, %p89;
	@%p90 bra 	$L__BB1_39;
	cvt.s64.s32 	%rd34, %r12;
	cvt.s64.s32 	%rd36, %r135;
	add.s64 	%rd37, %rd36, %rd35;
	add.s64 	%rd38, %rd37, %rd34;
	shl.b64 	%rd39, %rd38, 2;
	add.s64 	%rd40, %rd1, %rd39;
	ld.global.u32 	%r111, [%rd40+4];
	cvt.rn.f64.s32 	%fd53, %r111;
	ld.global.f64 	%fd54, [%rd8+8];
	cvt.rn.f64.s32 	%fd55, %r119;
	fma.rn.f64 	%fd56, %fd54, %fd53, %fd55;
	cvt.rzi.s32.f64 	%r119, %fd56;
$L__BB1_39:
	add.s32 	%r135, %r135, 2;
$L__BB1_40:
	setp.eq.s32 	%p91, %r8, 0;
	@%p91 bra 	$L__BB1_43;
	add.s32 	%r58, %r135, %r4;
	setp.gt.s32 	%p92, %r58, -1;
	setp.lt.s32 	%p93, %r58, %r64;
	and.pred  	%p94, %p92, %p93;
	and.pred  	%p96, %p1, %p94;
	not.pred 	%p97, %p96;
	@%p97 bra 	$L__BB1_43;
	add.s32 	%r112, %r58, %r12;
	mul.wide.s32 	%rd41, %r112, 4;
	add.s64 	%rd42, %rd1, %rd41;
	ld.global.u32 	%r113, [%rd42];
	cvt.rn.f64.s32 	%fd57, %r113;
	mul.wide.u32 	%rd43, %r135, 8;
	add.s64 	%rd44, %rd3, %rd43;
	ld.global.f64 	%fd58, [%rd44];
	cvt.rn.f64.s32 	%fd59, %r119;
	fma.rn.f64 	%fd60, %fd58, %fd57, %fd59;
	cvt.rzi.s32.f64 	%r119, %fd60;
$L__BB1_43:
	add.s32 	%r115, %r115, 1;
	setp.ne.s32 	%p98, %r115, %r66;
	@%p98 bra 	$L__BB1_3;
	and.b32  	%r143, %r119, 255;
$L__BB1_45:
	ld.param.u64 	%rd48, [_Z6Conv2DPiS_PA3_diii_param_1];
	bar.sync 	0;
	mad.lo.s32 	%r114, %r64, %r1, %r2;
	cvta.to.global.u64 	%rd45, %rd48;
	mul.wide.s32 	%rd46, %r114, 4;
	add.s64 	%rd47, %rd45, %rd46;
	st.global.u32 	[%rd47], %r143;
$L__BB1_46:
	ret;

}
	// .globl	_Z13GradientSobelPiPfS0_ii
.visible .entry _Z13GradientSobelPiPfS0_ii(
	.param .u64 .ptr .align 1 _Z13GradientSobelPiPfS0_ii_param_0,
	.param .u64 .ptr .align 1 _Z13GradientSobelPiPfS0_ii_param_1,
	.param .u64 .ptr .align 1 _Z13GradientSobelPiPfS0_ii_param_2,
	.param .u32 _Z13GradientSobelPiPfS0_ii_param_3,
	.param .u32 _Z13GradientSobelPiPfS0_ii_param_4
)
{
	.reg .pred 	%p<17>;
	.reg .b32 	%r<44>;
	.reg .b32 	%f<3>;
	.reg .b64 	%rd<28>;
	.reg .b64 	%fd<73>;

	ld.param.u64 	%rd7, [_Z13GradientSobelPiPfS0_ii_param_0];
	ld.param.u64 	%rd5, [_Z13GradientSobelPiPfS0_ii_param_1];
	ld.param.u64 	%rd6, [_Z13GradientSobelPiPfS0_ii_param_2];
	ld.param.u32 	%r12, [_Z13GradientSobelPiPfS0_ii_param_3];
	ld.param.u32 	%r13, [_Z13GradientSobelPiPfS0_ii_param_4];
	cvta.to.global.u64 	%rd1, %rd7;
	mov.u32 	%r14, %ctaid.y;
	mov.u32 	%r15, %ntid.y;
	mov.u32 	%r16, %tid.y;
	mad.lo.s32 	%r1, %r14, %r15, %r16;
	mov.u32 	%r17, %ctaid.x;
	mov.u32 	%r18, %ntid.x;
	mov.u32 	%r19, %tid.x;
	mad.lo.s32 	%r2, %r17, %r18, %r19;
	setp.eq.s32 	%p1, %r1, 0;
	setp.ge.s32 	%p2, %r1, %r12;
	or.pred  	%p3, %p1, %p2;
	setp.lt.s32 	%p4, %r2, 1;
	or.pred  	%p5, %p4, %p3;
	setp.ge.s32 	%p6, %r2, %r13;
	or.pred  	%p7, %p6, %p5;
	@%p7 bra 	$L__BB2_15;
	add.s32 	%r20, %r1, -1;
	mul.lo.s32 	%r21, %r20, %r13;
	cvt.s64.s32 	%rd8, %r21;
	cvt.u64.u32 	%rd2, %r2;
	add.s64 	%rd9, %rd2, %rd8;
	shl.b64 	%rd10, %rd9, 2;
	add.s64 	%rd11, %rd1, %rd10;
	ld.global.u32 	%r22, [%rd11+-4];
	neg.s32 	%r23, %r22;
	cvt.rn.f64.s32 	%fd18, %r23;
	add.s32 	%r3, %r2, %r21;
	mul.wide.s32 	%rd12, %r3, 4;
	add.s64 	%rd13, %rd1, %rd12;
	ld.global.u32 	%r24, [%rd13];
	shl.b32 	%r25, %r24, 1;
	neg.s32 	%r26, %r25;
	cvt.rn.f64.s32 	%fd19, %r26;
	add.f64 	%fd20, %fd18, %fd19;
	add.s32 	%r4, %r2, 1;
	ld.global.u32 	%r27, [%rd13+4];
	neg.s32 	%r28, %r27;
	cvt.rn.f64.s32 	%fd21, %r28;
	add.f64 	%fd69, %fd20, %fd21;
	setp.ge.s32 	%p8, %r4, %r13;
	setp.lt.s32 	%p9, %r4, %r13;
	cvt.rn.f64.s32 	%fd22, %r27;
	selp.f64 	%fd23, %fd22, 0d8000000000000000, %p9;
	add.f64 	%fd24, %fd23, %fd18;
	mul.lo.s32 	%r5, %r1, %r13;
	cvt.s64.s32 	%rd14, %r5;
	add.s64 	%rd15, %rd2, %rd14;
	shl.b64 	%rd16, %rd15, 2;
	add.s64 	%rd3, %rd1, %rd16;
	ld.global.u32 	%r29, [%rd3+-4];
	shl.b32 	%r30, %r29, 1;
	neg.s32 	%r31, %r30;
	cvt.rn.f64.s32 	%fd25, %r31;
	add.f64 	%fd67, %fd24, %fd25;
	@%p8 bra 	$L__BB2_3;
	ld.global.u32 	%r32, [%rd3+4];
	shl.b32 	%r33, %r32, 1;
	cvt.rn.f64.s32 	%fd26, %r33;
	add.f64 	%fd67, %fd67, %fd26;
$L__BB2_3:
	add.s32 	%r6, %r1, 1;
	setp.lt.u32 	%p10, %r6, %r12;
	add.s32 	%r7, %r5, %r13;
	cvt.s64.s32 	%rd17, %r7;
	add.s64 	%rd18, %rd2, %rd17;
	shl.b64 	%rd19, %rd18, 2;
	add.s64 	%rd4, %rd1, %rd19;
	@%p10 bra 	$L__BB2_5;
	ld.global.u32 	%r43, [%rd4+-4];
	bra.uni 	$L__BB2_6;
$L__BB2_5:
	ld.global.u32 	%r43, [%rd4+-4];
	cvt.rn.f64.s32 	%fd27, %r43;
	add.f64 	%fd69, %fd69, %fd27;
$L__BB2_6:
	setp.ge.u32 	%p11, %r6, %r12;
	neg.s32 	%r34, %r43;
	cvt.rn.f64.s32 	%fd28, %r34;
	add.f64 	%fd71, %fd67, %fd28;
	@%p11 bra 	$L__BB2_8;
	add.s32 	%r35, %r2, %r7;
	mul.wide.s32 	%rd20, %r35, 4;
	add.s64 	%rd21, %rd1, %rd20;
	ld.global.u32 	%r36, [%rd21];
	shl.b32 	%r37, %r36, 1;
	cvt.rn.f64.s32 	%fd29, %r37;
	add.f64 	%fd69, %fd69, %fd29;
$L__BB2_8:
	setp.ge.u32 	%p12, %r6, %r12;
	@%p12 bra 	$L__BB2_10;
	ld.global.u32 	%r38, [%rd4+4];
	cvt.rn.f64.s32 	%fd30, %r38;
	add.f64 	%fd69, %fd69, %fd30;
$L__BB2_10:
	setp.ge.s32 	%p13, %r4, %r13;
	@%p13 bra 	$L__BB2_12;
	ld.global.u32 	%r39, [%rd4+4];
	cvt.rn.f64.s32 	%fd31, %r39;
	add.f64 	%fd71, %fd71, %fd31;
$L__BB2_12:
	bar.sync 	0;
	mul.f64 	%fd32, %fd69, %fd69;
	fma.rn.f64 	%fd33, %fd71, %fd71, %fd32;
	sqrt.rn.f64 	%fd34, %fd33;
	cvt.rzi.s32.f64 	%r40, %fd34;
	min.s32 	%r41, %r40, 255;
	max.s32 	%r42, %r41, 0;
	cvt.rn.f32.u32 	%f1, %r42;
	add.s32 	%r11, %r3, %r13;
	cvta.to.global.u64 	%rd22, %rd5;
	mul.wide.s32 	%rd23, %r11, 4;
	add.s64 	%rd24, %rd22, %rd23;
	st.global.f32 	[%rd24], %f1;
	div.rn.f64 	%fd14, %fd71, %fd69;
	abs.f64 	%fd15, %fd14;
	setp.leu.f64 	%p14, %fd15, 0d3FF0000000000000;
	mov.f64 	%fd72, %fd15;
	@%p14 bra 	$L__BB2_14;
	rcp.approx.ftz.f64 	%fd35, %fd15;
	neg.f64 	%fd36, %fd15;
	fma.rn.f64 	%fd37, %fd36, %fd35, 0d3FF0000000000000;
	fma.rn.f64 	%fd38, %fd37, %fd37, %fd37;
	fma.rn.f64 	%fd39, %fd38, %fd35, %fd35;
	setp.eq.f64 	%p15, %fd15, 0d7FF0000000000000;
	selp.f64 	%fd72, 0d0000000000000000, %fd39, %p15;
$L__BB2_14:
	setp.gt.f64 	%p16, %fd15, 0d3FF0000000000000;
	mul.f64 	%fd40, %fd72, %fd72;
	fma.rn.f64 	%fd41, %fd40, 0dBEF53E1D2A25FF7E, 0d3F2D3B63DBB65B49;
	fma.rn.f64 	%fd42, %fd41, %fd40, 0dBF5312788DDE082E;
	fma.rn.f64 	%fd43, %fd42, %fd40, 0d3F6F9690C8249315;
	fma.rn.f64 	%fd44, %fd43, %fd40, 0dBF82CF5AABC7CF0D;
	fma.rn.f64 	%fd45, %fd44, %fd40, 0d3F9162B0B2A3BFDE;
	fma.rn.f64 	%fd46, %fd45, %fd40, 0dBF9A7256FEB6FC6B;
	fma.rn.f64 	%fd47, %fd46, %fd40, 0d3FA171560CE4A489;
	fma.rn.f64 	%fd48, %fd47, %fd40, 0dBFA4F44D841450E4;
	fma.rn.f64 	%fd49, %fd48, %fd40, 0d3FA7EE3D3F36BB95;
	fma.rn.f64 	%fd50, %fd49, %fd40, 0dBFAAD32AE04A9FD1;
	fma.rn.f64 	%fd51, %fd50, %fd40, 0d3FAE17813D66954F;
	fma.rn.f64 	%fd52, %fd51, %fd40, 0dBFB11089CA9A5BCD;
	fma.rn.f64 	%fd53, %fd52, %fd40, 0d3FB3B12B2DB51738;
	fma.rn.f64 	%fd54, %fd53, %fd40, 0dBFB745D022F8DC5C;
	fma.rn.f64 	%fd55, %fd54, %fd40, 0d3FBC71C709DFE927;
	fma.rn.f64 	%fd56, %fd55, %fd40, 0dBFC2492491FA1744;
	fma.rn.f64 	%fd57, %fd56, %fd40, 0d3FC99999999840D2;
	fma.rn.f64 	%fd58, %fd57, %fd40, 0dBFD555555555544C;
	mul.f64 	%fd59, %fd40, %fd58;
	fma.rn.f64 	%fd60, %fd59, %fd72, %fd72;
	mov.f64 	%fd61, 0d3FF921FB54442D18;
	sub.f64 	%fd62, %fd61, %fd60;
	selp.f64 	%fd63, %fd62, %fd60, %p16;
	copysign.f64 	%fd64, %fd14, %fd63;
	mul.f64 	%fd65, %fd64, 0d4066800000000000;
	div.rn.f64 	%fd66, %fd65, 0d400921FB54442D18;
	cvt.rn.f32.f64 	%f2, %fd66;
	cvta.to.global.u64 	%rd25, %rd6;
	add.s64 	%rd27, %rd25, %rd23;
	st.global.f32 	[%rd27], %f2;
$L__BB2_15:
	bar.sync 	0;
	ret;

}


// ===== COMPILED SASS (sm_100) =====

	.target	sm_100

	.elftype	@"ET_EXEC"


//--------------------- .note.nv.tkinfo           --------------------------
	.section	.note.nv.tkinfo,"",@"SHT_NOTE"
	.sectionflags	@"SHF_NOTE_NV_TKINFO"
	.tkinfo
        /*0018*/ 	.word	0x00000002
        /*0030*/ 	.string	""
        /*0030*/ 	.string	"ptxas"
        /*0030*/ 	.string	"Cuda compilation tools, release 13.0, V13.0.88"
        /*0030*/ 	.string	"Build cuda_13.0.r13.0/compiler.36424714_0"
        /*0030*/ 	.string	"-arch sm_100 -m 64 "



//--------------------- .note.nv.cuinfo           --------------------------
	.section	.note.nv.cuinfo,"",@"SHT_NOTE"
	.sectionflags	@"SHF_NOTE_NV_CUINFO"
        /*0018*/ 	.short	0x0002
        /*001a*/ 	.short	0x0064
        /*001c*/ 	.short	0x0082
	.zero		2


//--------------------- .nv.info                  --------------------------
	.section	.nv.info,"",@"SHT_CUDA_INFO"
	.align	4


	//----- nvinfo : EIATTR_REGCOUNT
	.align		4
        /*0000*/ 	.byte	0x04, 0x2f
        /*0002*/ 	.short	(.L_1 - .L_0)
	.align		4
.L_0:
        /*0004*/ 	.word	index@(_Z16ColorToGrayscalePfPiii)
        /*0008*/ 	.word	0x0000000e


	//----- nvinfo : EIATTR_FRAME_SIZE
	.align		4
.L_1:
        /*000c*/ 	.byte	0x04, 0x11
        /*000e*/ 	.short	(.L_3 - .L_2)
	.align		4
.L_2:
        /*0010*/ 	.word	index@(_Z16ColorToGrayscalePfPiii)
        /*0014*/ 	.word	0x00000000


	//----- nvinfo : EIATTR_REGCOUNT
	.align		4
.L_3:
        /*0018*/ 	.byte	0x04, 0x2f
        /*001a*/ 	.short	(.L_5 - .L_4)
	.align		4
.L_4:
        /*001c*/ 	.word	index@(_Z6Conv2DPiS_PA3_diii)
        /*0020*/ 	.word	0x00000020


	//----- nvinfo : EIATTR_FRAME_SIZE
	.align		4
.L_5:
        /*0024*/ 	.byte	0x04, 0x11
        /*0026*/ 	.short	(.L_7 - .L_6)
	.align		4
.L_6:
        /*0028*/ 	.word	index@(_Z6Conv2DPiS_PA3_diii)
        /*002c*/ 	.word	0x00000000


	//----- nvinfo : EIATTR_REGCOUNT
	.align		4
.L_7:
        /*0030*/ 	.byte	0x04, 0x2f
        /*0032*/ 	.short	(.L_9 - .L_8)
	.align		4
.L_8:
        /*0034*/ 	.word	index@(_Z13GradientSobelPiPfS0_ii)
        /*0038*/ 	.word	0x0000001d


	//----- nvinfo : EIATTR_FRAME_SIZE
	.align		4
.L_9:
        /*003c*/ 	.byte	0x04, 0x11
        /*003e*/ 	.short	(.L_11 - .L_10)
	.align		4
.L_10:
        /*0040*/ 	.word	index@($__internal_1_$__cuda_sm20_dsqrt_rn_f64_mediumpath_v1)
        /*0044*/ 	.word	0x00000000


	//----- nvinfo : EIATTR_FRAME_SIZE
	.align		4
.L_11:
        /*0048*/ 	.byte	0x04, 0x11
        /*004a*/ 	.short	(.L_13 - .L_12)
	.align		4
.L_12:
        /*004c*/ 	.word	index@($__internal_0_$__cuda_sm20_div_rn_f64_full)
        /*0050*/ 	.word	0x00000000


	//----- nvinfo : EIATTR_FRAME_SIZE
	.align		4
.L_13:
        /*0054*/ 	.byte	0x04, 0x11
        /*0056*/ 	.short	(.L_15 - .L_14)
	.align		4
.L_14:
        /*0058*/ 	.word	index@(_Z13GradientSobelPiPfS0_ii)
        /*005c*/ 	.word	0x00000000


	//----- nvinfo : EIATTR_MIN_STACK_SIZE
	.align		4
.L_15:
        /*0060*/ 	.byte	0x04, 0x12
        /*0062*/ 	.short	(.L_17 - .L_16)
	.align		4
.L_16:
        /*0064*/ 	.word	index@(_Z13GradientSobelPiPfS0_ii)
        /*0068*/ 	.word	0x00000000


	//----- nvinfo : EIATTR_MIN_STACK_SIZE
	.align		4
.L_17:
        /*006c*/ 	.byte	0x04, 0x12
        /*006e*/ 	.short	(.L_19 - .L_18)
	.align		4
.L_18:
        /*0070*/ 	.word	index@(_Z6Conv2DPiS_PA3_diii)
        /*0074*/ 	.word	0x00000000


	//----- nvinfo : EIATTR_MIN_STACK_SIZE
	.align		4
.L_19:
        /*0078*/ 	.byte	0x04, 0x12
        /*007a*/ 	.short	(.L_21 - .L_20)
	.align		4
.L_20:
        /*007c*/ 	.word	index@(_Z16ColorToGrayscalePfPiii)
        /*0080*/ 	.word	0x00000000
.L_21:


//--------------------- .nv.compat                --------------------------
	.section	.nv.compat,"",@"SHT_CUDA_COMPAT_INFO"
	.align	4
        /*0000*/ 	.byte	0x02, 0x09, 0x00, 0x00, 0x02, 0x02, 0x01, 0x00, 0x02, 0x05, 0x05, 0x00, 0x03, 0x07, 0x01, 0x01
        /*0010*/ 	.byte	0x02, 0x03, 0x00, 0x00, 0x02, 0x06, 0x01, 0x00, 0x04, 0x0b, 0x08, 0x00, 0x01, 0x00, 0x00, 0x00
        /*0020*/ 	.byte	0x00, 0x00, 0x00, 0x00


//--------------------- .nv.info._Z13GradientSobelPiPfS0_ii --------------------------
	.section	.nv.info._Z13GradientSobelPiPfS0_ii,"",@"SHT_CUDA_INFO"
	.sectionflags	@""
	.align	4


	//----- nvinfo : EIATTR_CUDA_API_VERSION
	.align		4
        /*0000*/ 	.byte	0x04, 0x37
        /*0002*/ 	.short	(.L_23 - .L_22)
.L_22:
        /*0004*/ 	.word	0x00000082


	//----- nvinfo : EIATTR_KPARAM_INFO
	.align		4
.L_23:
        /*0008*/ 	.byte	0x04, 0x17
        /*000a*/ 	.short	(.L_25 - .L_24)
.L_24:
        /*000c*/ 	.word	0x00000000
        /*0010*/ 	.short	0x0004
        /*0012*/ 	.short	0x001c
        /*0014*/ 	.byte	0x00, 0xf0, 0x11, 0x00


	//----- nvinfo : EIATTR_KPARAM_INFO
	.align		4
.L_25:
        /*0018*/ 	.byte	0x04, 0x17
        /*001a*/ 	.short	(.L_27 - .L_26)
.L_26:
        /*001c*/ 	.word	0x00000000
        /*0020*/ 	.short	0x0003
        /*0022*/ 	.short	0x0018
        /*0024*/ 	.byte	0x00, 0xf0, 0x11, 0x00


	//----- nvinfo : EIATTR_KPARAM_INFO
	.align		4
.L_27:
        /*0028*/ 	.byte	0x04, 0x17
        /*002a*/ 	.short	(.L_29 - .L_28)
.L_28:
        /*002c*/ 	.word	0x00000000
        /*0030*/ 	.short	0x0002
        /*0032*/ 	.short	0x0010
        /*0034*/ 	.byte	0x00, 0xf5, 0x21, 0x00


	//----- nvinfo : EIATTR_KPARAM_INFO
	.align		4
.L_29:
        /*0038*/ 	.byte	0x04, 0x17
        /*003a*/ 	.short	(.L_31 - .L_30)
.L_30:
        /*003c*/ 	.word	0x00000000
        /*0040*/ 	.short	0x0001
        /*0042*/ 	.short	0x0008
        /*0044*/ 	.byte	0x00, 0xf5, 0x21, 0x00


	//----- nvinfo : EIATTR_KPARAM_INFO
	.align		4
.L_31:
        /*0048*/ 	.byte	0x04, 0x17
        /*004a*/ 	.short	(.L_33 - .L_32)
.L_32:
        /*004c*/ 	.word	0x00000000
        /*0050*/ 	.short	0x0000
        /*0052*/ 	.short	0x0000
        /*0054*/ 	.byte	0x00, 0xf5, 0x21, 0x00


	//----- nvinfo : EIATTR_SPARSE_MMA_MASK
	.align		4
.L_33:
        /*0058*/ 	.byte	0x03, 0x50
        /*005a*/ 	.short	0x0000


	//----- nvinfo : EIATTR_MAXREG_COUNT
	.align		4
        /*005c*/ 	.byte	0x03, 0x1b
        /*005e*/ 	.short	0x00ff


	//----- nvinfo : EIATTR_NUM_BARRIERS
	.align		4
        /*0060*/ 	.byte	0x02, 0x4c
        /*0062*/ 	.byte	0x01
	.zero		1


	//----- nvinfo : EIATTR_MERCURY_ISA_VERSION
	.align		4
        /*0064*/ 	.byte	0x03, 0x5f
        /*0066*/ 	.short	0x0101


	//----- nvinfo : EIATTR_VRC_CTA_INIT_COUNT
	.align		4
        /*0068*/ 	.byte	0x02, 0x4a
	.zero		1
	.zero		1


	//----- nvinfo : EIATTR_EXIT_INSTR_OFFSETS
	.align		4
        /*006c*/ 	.byte	0x04, 0x1c
        /*006e*/ 	.short	(.L_35 - .L_34)


	//   ....[0]....
.L_34:
        /*0070*/ 	.word	0x00001110


	//----- nvinfo : EIATTR_CRS_STACK_SIZE
	.align		4
.L_35:
        /*0074*/ 	.byte	0x04, 0x1e
        /*0076*/ 	.short	(.L_37 - .L_36)
.L_36:
        /*0078*/ 	.word	0x00000000


	//----- nvinfo : EIATTR_CBANK_PARAM_SIZE
	.align		4
.L_37:
        /*007c*/ 	.byte	0x03, 0x19
        /*007e*/ 	.short	0x0020


	//----- nvinfo : EIATTR_PARAM_CBANK
	.align		4
        /*0080*/ 	.byte	0x04, 0x0a
        /*0082*/ 	.short	(.L_39 - .L_38)
	.align		4
.L_38:
        /*0084*/ 	.word	index@(.nv.constant0._Z13GradientSobelPiPfS0_ii)
        /*0088*/ 	.short	0x0380
        /*008a*/ 	.short	0x0020


	//----- nvinfo : EIATTR_SW_WAR
	.align		4
.L_39:
        /*008c*/ 	.byte	0x04, 0x36
        /*008e*/ 	.short	(.L_41 - .L_40)
.L_40:
        /*0090*/ 	.word	0x00000008
.L_41:


//--------------------- .nv.info._Z6Conv2DPiS_PA3_diii --------------------------
	.section	.nv.info._Z6Conv2DPiS_PA3_diii,"",@"SHT_CUDA_INFO"
	.sectionflags	@""
	.align	4


	//----- nvinfo : EIATTR_CUDA_API_VERSION
	.align		4
        /*0000*/ 	.byte	0x04, 0x37
        /*0002*/ 	.short	(.L_43 - .L_42)
.L_42:
        /*0004*/ 	.word	0x00000082


	//----- nvinfo : EIATTR_KPARAM_INFO
	.align		4
.L_43:
        /*0008*/ 	.byte	0x04, 0x17
        /*000a*/ 	.short	(.L_45 - .L_44)
.L_44:
        /*000c*/ 	.word	0x00000000
        /*0010*/ 	.short	0x0005
        /*0012*/ 	.short	0x0020
        /*0014*/ 	.byte	0x00, 0xf0, 0x11, 0x00


	//----- nvinfo : EIATTR_KPARAM_INFO
	.align		4
.L_45:
        /*0018*/ 	.byte	0x04, 0x17
        /*001a*/ 	.short	(.L_47 - .L_46)
.L_46:
        /*001c*/ 	.word	0x00000000
        /*0020*/ 	.short	0x0004
        /*0022*/ 	.short	0x001c
        /*0024*/ 	.byte	0x00, 0xf0, 0x11, 0x00


	//----- nvinfo : EIATTR_KPARAM_INFO
	.align		4
.L_47:
        /*0028*/ 	.byte	0x04, 0x17
        /*002a*/ 	.short	(.L_49 - .L_48)
.L_48:
        /*002c*/ 	.word	0x00000000
        /*0030*/ 	.short	0x0003
        /*0032*/ 	.short	0x0018
        /*0034*/ 	.byte	0x00, 0xf0, 0x11, 0x00


	//----- nvinfo : EIATTR_KPARAM_INFO
	.align		4
.L_49:
        /*0038*/ 	.byte	0x04, 0x17
        /*003a*/ 	.short	(.L_51 - .L_50)
.L_50:
        /*003c*/ 	.word	0x00000000
        /*0040*/ 	.short	0x0002
        /*0042*/ 	.short	0x0010
        /*0044*/ 	.byte	0x00, 0xf5, 0x21, 0x00


	//----- nvinfo : EIATTR_KPARAM_INFO
	.align		4
.L_51:
        /*0048*/ 	.byte	0x04, 0x17
        /*004a*/ 	.short	(.L_53 - .L_52)
.L_52:
        /*004c*/ 	.word	0x00000000
        /*0050*/ 	.short	0x0001
        /*0052*/ 	.short	0x0008
        /*0054*/ 	.byte	0x00, 0xf5, 0x21, 0x00


	//----- nvinfo : EIATTR_KPARAM_INFO
	.align		4
.L_53:
        /*0058*/ 	.byte	0x04, 0x17
        /*005a*/ 	.short	(.L_55 - .L_54)
.L_54:
        /*005c*/ 	.word	0x00000000
        /*0060*/ 	.short	0x0000
        /*0062*/ 	.short	0x0000
        /*0064*/ 	.byte	0x00, 0xf5, 0x21, 0x00


	//----- nvinfo : EIATTR_SPARSE_MMA_MASK
	.align		4
.L_55:
        /*0068*/ 	.byte	0x03, 0x50
        /*006a*/ 	.short	0x0000


	//----- nvinfo : EIATTR_MAXREG_COUNT
	.align		4
        /*006c*/ 	.byte	0x03, 0x1b
        /*006e*/ 	.short	0x00ff


	//----- nvinfo : EIATTR_NUM_BARRIERS
	.align		4
        /*0070*/ 	.byte	0x02, 0x4c
        /*0072*/ 	.byte	0x01
	.zero		1


	//----- nvinfo : EIATTR_MERCURY_ISA_VERSION
	.align		4
        /*0074*/ 	.byte	0x03, 0x5f
        /*0076*/ 	.short	0x0101


	//----- nvinfo : EIATTR_VRC_CTA_INIT_COUNT
	.align		4
        /*0078*/ 	.byte	0x02, 0x4a
	.zero		1
	.zero		1


	//----- nvinfo : EIATTR_EXIT_INSTR_OFFSETS
	.align		4
        /*007c*/ 	.byte	0x04, 0x1c
        /*007e*/ 	.short	(.L_57 - .L_56)


	//   ....[0]....
.L_56:
        /*0080*/ 	.word	0x000000e0


	//   ....[1]....
        /*0084*/ 	.word	0x00001020


	//----- nvinfo : EIATTR_CRS_STACK_SIZE
	.align		4
.L_57:
        /*0088*/ 	.byte	0x04, 0x1e
        /*008a*/ 	.short	(.L_59 - .L_58)
.L_58:
        /*008c*/ 	.word	0x00000000


	//----- nvinfo : EIATTR_CBANK_PARAM_SIZE
	.align		4
.L_59:
        /*0090*/ 	.byte	0x03, 0x19
        /*0092*/ 	.short	0x0024


	//----- nvinfo : EIATTR_PARAM_CBANK
	.align		4
        /*0094*/ 	.byte	0x04, 0x0a
        /*0096*/ 	.short	(.L_61 - .L_60)
	.align		4
.L_60:
        /*0098*/ 	.word	index@(.nv.constant0._Z6Conv2DPiS_PA3_diii)
        /*009c*/ 	.short	0x0380
        /*009e*/ 	.short	0x0024


	//----- nvinfo : EIATTR_SW_WAR
	.align		4
.L_61:
        /*00a0*/ 	.byte	0x04, 0x36
        /*00a2*/ 	.short	(.L_63 - .L_62)
.L_62:
        /*00a4*/ 	.word	0x00000008
.L_63:


//--------------------- .nv.info._Z16ColorToGrayscalePfPiii --------------------------
	.section	.nv.info._Z16ColorToGrayscalePfPiii,"",@"SHT_CUDA_INFO"
	.sectionflags	@""
	.align	4


	//----- nvinfo : EIATTR_CUDA_API_VERSION
	.align		4
        /*0000*/ 	.byte	0x04, 0x37
        /*0002*/ 	.short	(.L_65 - .L_64)
.L_64:
        /*0004*/ 	.word	0x00000082


	//----- nvinfo : EIATTR_KPARAM_INFO
	.align		4
.L_65:
        /*0008*/ 	.byte	0x04, 0x17
        /*000a*/ 	.short	(.L_67 - .L_66)
.L_66:
        /*000c*/ 	.word	0x00000000
        /*0010*/ 	.short	0x0003
        /*0012*/ 	.short	0x0014
        /*0014*/ 	.byte	0x00, 0xf0, 0x11, 0x00


	//----- nvinfo : EIATTR_KPARAM_INFO
	.align		4
.L_67:
        /*0018*/ 	.byte	0x04, 0x17
        /*001a*/ 	.short	(.L_69 - .L_68)
.L_68:
        /*001c*/ 	.word	0x00000000
        /*0020*/ 	.short	0x0002
        /*0022*/ 	.short	0x0010
        /*0024*/ 	.byte	0x00, 0xf0, 0x11, 0x00


	//----- nvinfo : EIATTR_KPARAM_INFO
	.align		4
.L_69:
        /*0028*/ 	.byte	0x04, 0x17
        /*002a*/ 	.short	(.L_71 - .L_70)
.L_70:
        /*002c*/ 	.word	0x00000000
        /*0030*/ 	.short	0x0001
        /*0032*/ 	.short	0x0008
        /*0034*/ 	.byte	0x00, 0xf5, 0x21, 0x00


	//----- nvinfo : EIATTR_KPARAM_INFO
	.align		4
.L_71:
        /*0038*/ 	.byte	0x04, 0x17
        /*003a*/ 	.short	(.L_73 - .L_72)
.L_72:
        /*003c*/ 	.word	0x00000000
        /*0040*/ 	.short	0x0000
        /*0042*/ 	.short	0x0000
        /*0044*/ 	.byte	0x00, 0xf5, 0x21, 0x00


	//----- nvinfo : EIATTR_SPARSE_MMA_MASK
	.align		4
.L_73:
        /*0048*/ 	.byte	0x03, 0x50
        /*004a*/ 	.short	0x0000


	//----- nvinfo : EIATTR_MAXREG_COUNT
	.align		4
        /*004c*/ 	.byte	0x03, 0x1b
        /*004e*/ 	.short	0x00ff


	//----- nvinfo : EIATTR_MERCURY_ISA_VERSION
	.align		4
        /*0050*/ 	.byte	0x03, 0x5f
        /*0052*/ 	.short	0x0101


	//----- nvinfo : EIATTR_VRC_CTA_INIT_COUNT
	.align		4
        /*0054*/ 	.byte	0x02, 0x4a
	.zero		1
	.zero		1


	//----- nvinfo : EIATTR_EXIT_INSTR_OFFSETS
	.align		4
        /*0058*/ 	.byte	0x04, 0x1c
        /*005a*/ 	.short	(.L_75 - .L_74)


	//   ....[0]....
.L_74:
        /*005c*/ 	.word	0x000000d0


	//   ....[1]....
        /*0060*/ 	.word	0x00000270


	//----- nvinfo : EIATTR_CBANK_PARAM_SIZE
	.align		4
.L_75:
        /*0064*/ 	.byte	0x03, 0x19
        /*0066*/ 	.short	0x0018


	//----- nvinfo : EIATTR_PARAM_CBANK
	.align		4
        /*0068*/ 	.byte	0x04, 0x0a
        /*006a*/ 	.short	(.L_77 - .L_76)
	.align		4
.L_76:
        /*006c*/ 	.word	index@(.nv.constant0._Z16ColorToGrayscalePfPiii)
        /*0070*/ 	.short	0x0380
        /*0072*/ 	.short	0x0018


	//----- nvinfo : EIATTR_SW_WAR
	.align		4
.L_77:
        /*0074*/ 	.byte	0x04, 0x36
        /*0076*/ 	.short	(.L_79 - .L_78)
.L_78:
        /*0078*/ 	.word	0x00000008
.L_79:


//--------------------- .nv.callgraph             --------------------------
	.section	.nv.callgraph,"",@"SHT_CUDA_CALLGRAPH"
	.align	4
	.sectionentsize	8
	.align		4
        /*0000*/ 	.word	0x00000000
	.align		4
        /*0004*/ 	.word	0xffffffff
	.align		4
        /*0008*/ 	.word	0x00000000
	.align		4
        /*000c*/ 	.word	0xfffffffe
	.align		4
        /*0010*/ 	.word	0x00000000
	.align		4
        /*0014*/ 	.word	0xfffffffd
	.align		4
        /*0018*/ 	.word	0x00000000
	.align		4
        /*001c*/ 	.word	0xfffffffc


//--------------------- .text._Z13GradientSobelPiPfS0_ii --------------------------
	.section	.text._Z13GradientSobelPiPfS0_ii,"ax",@progbits
	.align	128
        .global         _Z13GradientSobelPiPfS0_ii
        .type           _Z13GradientSobelPiPfS0_ii,@function
        .size           _Z13GradientSobelPiPfS0_ii,(.L_x_32 - _Z13GradientSobelPiPfS0_ii)
        .other          _Z13GradientSobelPiPfS0_ii,@"STO_CUDA_ENTRY STV_DEFAULT"
_Z13GradientSobelPiPfS0_ii:
.text._Z13GradientSobelPiPfS0_ii:
[----:B------:R-:W-:Y:S01]  /*0000*/  LDC R1, c[0x0][0x37c] ;  /* 0x0000df00ff017b82 */ /* 0x000fe20000000800 */
[----:B------:R-:W0:Y:S07]  /*0010*/  S2R R3, SR_TID.Y ;  /* 0x0000000000037919 */ /* 0x000e2e0000002200 */
[----:B------:R-:W0:Y:S01]  /*0020*/  S2UR UR4, SR_CTAID.Y ;  /* 0x00000000000479c3 */ /* 0x000e220000002600 */
[----:B------:R-:W1:Y:S01]  /*0030*/  LDCU.64 UR6, c[0x0][0x398] ;  /* 0x00007300ff0677ac */ /* 0x000e620008000a00 */
[----:B------:R-:W2:Y:S06]  /*0040*/  S2R R5, SR_TID.X ;  /* 0x0000000000057919 */ /* 0x000eac0000002100 */
[----:B------:R-:W0:Y:S08]  /*0050*/  LDC R8, c[0x0][0x364] ;  /* 0x0000d900ff087b82 */ /* 0x000e300000000800 */
[----:B------:R-:W2:Y:S08]  /*0060*/  S2UR UR5, SR_CTAID.X ;  /* 0x00000000000579c3 */ /* 0x000eb00000002500 */
[----:B------:R-:W2:Y:S01]  /*0070*/  LDC R0, c[0x0][0x360] ;  /* 0x0000d800ff007b82 */ /* 0x000ea20000000800 */
[----:B0-----:R-:W-:-:S05]  /*0080*/  IMAD R8, R8, UR4, R3 ;  /* 0x0000000408087c24 */ /* 0x001fca000f8e0203 */
[----:B-1----:R-:W-:-:S04]  /*0090*/  ISETP.GE.AND P0, PT, R8, UR6, PT ;  /* 0x0000000608007c0c */ /* 0x002fc8000bf06270 */
[----:B------:R-:W-:Y:S01]  /*00a0*/  ISETP.EQ.OR P0, PT, R8, RZ, P0 ;  /* 0x000000ff0800720c */ /* 0x000fe20000702670 */
[----:B--2---:R-:W-:-:S05]  /*00b0*/  IMAD R0, R0, UR5, R5 ;  /* 0x0000000500007c24 */ /* 0x004fca000f8e0205 */
[----:B------:R-:W-:-:S04]  /*00c0*/  ISETP.LT.OR P0, PT, R0, 0x1, P0 ;  /* 0x000000010000780c */ /* 0x000fc80000701670 */
[----:B------:R-:W-:-:S13]  /*00d0*/  ISETP.GE.OR P0, PT, R0, UR7, P0 ;  /* 0x0000000700007c0c */ /* 0x000fda0008706670 */
[----:B------:R-:W-:Y:S05]  /*00e0*/  @P0 BRA `(.L_x_0) ;  /* 0x0000001000000947 */ /* 0x000fea0003800000 */
[----:B------:R-:W0:Y:S01]  /*00f0*/  LDC.64 R16, c[0x0][0x358] ;  /* 0x0000d600ff107b82 */ /* 0x000e220000000a00 */
[----:B------:R-:W1:Y:S01]  /*0100*/  LDCU.64 UR4, c[0x0][0x380] ;  /* 0x00007000ff0477ac */ /* 0x000e620008000a00 */
[----:B------:R-:W-:-:S04]  /*0110*/  VIADD R2, R8, 0xffffffff ;  /* 0xffffffff08027836 */ /* 0x000fc80000000000 */
[----:B------:R-:W-:Y:S02]  /*0120*/  IMAD R3, R2, UR7, RZ ;  /* 0x0000000702037c24 */ /* 0x000fe4000f8e02ff */
[----:B------:R-:W2:Y:S02]  /*0130*/  LDC.64 R6, c[0x0][0x380] ;  /* 0x0000e000ff067b82 */ /* 0x000ea40000000a00 */
[C---:B------:R-:W-:Y:S01]  /*0140*/  IMAD.IADD R15, R0.reuse, 0x1, R3 ;  /* 0x00000001000f7824 */ /* 0x040fe200078e0203 */
[----:B------:R-:W-:-:S04]  /*0150*/  IADD3 R4, P0, PT, R0, R3, RZ ;  /* 0x0000000300047210 */ /* 0x000fc80007f1e0ff */
[----:B------:R-:W-:Y:S02]  /*0160*/  LEA.HI.X.SX32 R3, R3, RZ, 0x1, P0 ;  /* 0x000000ff03037211 */ /* 0x000fe400000f0eff */
[----:B-1----:R-:W-:-:S04]  /*0170*/  LEA R2, P0, R4, UR4, 0x2 ;  /* 0x0000000404027c11 */ /* 0x002fc8000f8010ff */
[----:B------:R-:W-:Y:S02]  /*0180*/  LEA.HI.X R3, R4, UR5, R3, 0x2, P0 ;  /* 0x0000000504037c11 */ /* 0x000fe400080f1403 */
[C---:B0-----:R-:W-:Y:S02]  /*0190*/  R2UR UR10, R16.reuse ;  /* 0x00000000100a72ca */ /* 0x041fe400000e0000 */
[C---:B------:R-:W-:Y:S02]  /*01a0*/  R2UR UR11, R17.reuse ;  /* 0x00000000110b72ca */ /* 0x040fe400000e0000 */
[C---:B------:R-:W-:Y:S02]  /*01b0*/  R2UR UR8, R16.reuse ;  /* 0x00000000100872ca */ /* 0x040fe400000e0000 */
[----:B------:R-:W-:Y:S01]  /*01c0*/  R2UR UR9, R17 ;  /* 0x00000000110972ca */ /* 0x000fe200000e0000 */
[----:B--2---:R-:W-:Y:S01]  /*01d0*/  IMAD.WIDE R20, R15, 0x4, R6 ;  /* 0x000000040f147825 */ /* 0x004fe200078e0206 */
[----:B------:R-:W-:-:S02]  /*01e0*/  R2UR UR12, R16 ;  /* 0x00000000100c72ca */ /* 0x000fc400000e0000 */
[----:B------:R-:W-:Y:S01]  /*01f0*/  R2UR UR13, R17 ;  /* 0x00000000110d72ca */ /* 0x000fe200000e0000 */
[----:B------:R-:W-:-:S04]  /*0200*/  IMAD R11, R8, UR7, RZ ;  /* 0x00000007080b7c24 */ /* 0x000fc8000f8e02ff */
[----:B------:R-:W2:Y:S01]  /*0210*/  LDG.E R9, desc[UR10][R20.64] ;  /* 0x0000000a14097981 */ /* 0x000ea2000c1e1900 */
[----:B------:R-:W-:-:S03]  /*0220*/  VIADD R19, R11, UR7 ;  /* 0x000000070b137c36 */ /* 0x000fc60008000000 */
[----:B------:R-:W3:Y:S02]  /*0230*/  LDG.E R2, desc[UR8][R2.64+-0x4] ;  /* 0xfffffc0802027981 */ /* 0x000ee4000c1e1900 */
[----:B------:R-:W-:Y:S02]  /*0240*/  IADD3 R5, P0, PT, R0, R19, RZ ;  /* 0x0000001300057210 */ /* 0x000fe40007f1e0ff */
[----:B------:R0:W4:Y:S02]  /*0250*/  LDG.E R14, desc[UR12][R20.64+0x4] ;  /* 0x0000040c140e7981 */ /* 0x000124000c1e1900 */
[----:B------:R-:W-:Y:S02]  /*0260*/  LEA.HI.X.SX32 R10, R19, RZ, 0x1, P0 ;  /* 0x000000ff130a7211 */ /* 0x000fe400000f0eff */
[----:B------:R-:W-:-:S04]  /*0270*/  LEA R4, P0, R5, UR4, 0x2 ;  /* 0x0000000405047c11 */ /* 0x000fc8000f8010ff */
[----:B------:R-:W-:-:S05]  /*0280*/  LEA.HI.X R5, R5, UR5, R10, 0x2, P0 ;  /* 0x0000000505057c11 */ /* 0x000fca00080f140a */
[----:B------:R-:W4:Y:S01]  /*0290*/  LDG.E R18, desc[UR8][R4.64+-0x4] ;  /* 0xfffffc0804127981 */ /* 0x000f22000c1e1900 */
[----:B------:R-:W-:Y:S01]  /*02a0*/  VIADD R24, R8, 0x1 ;  /* 0x0000000108187836 */ /* 0x000fe20000000000 */
[C---:B0-----:R-:W-:Y:S01]  /*02b0*/  IADD3 R21, P2, PT, R0.reuse, R11, RZ ;  /* 0x0000000b00157210 */ /* 0x041fe20007f5e0ff */
[----:B------:R-:W-:-:S03]  /*02c0*/  VIADD R20, R0, 0x1 ;  /* 0x0000000100147836 */ /* 0x000fc60000000000 */
[----:B------:R-:W-:Y:S02]  /*02d0*/  ISETP.GE.U32.AND P0, PT, R24, UR6, PT ;  /* 0x0000000618007c0c */ /* 0x000fe4000bf06070 */
[----:B------:R-:W-:Y:S02]  /*02e0*/  ISETP.GE.AND P1, PT, R20, UR7, PT ;  /* 0x0000000714007c0c */ /* 0x000fe4000bf26270 */
[----:B------:R-:W-:Y:S02]  /*02f0*/  LEA.HI.X.SX32 R26, R11, RZ, 0x1, P2 ;  /* 0x000000ff0b1a7211 */ /* 0x000fe400010f0eff */
[----:B------:R-:W-:-:S04]  /*0300*/  LEA R10, P2, R21, UR4, 0x2 ;  /* 0x00000004150a7c11 */ /* 0x000fc8000f8410ff */
[----:B------:R-:W-:Y:S02]  /*0310*/  LEA.HI.X R11, R21, UR5, R26, 0x2, P2 ;  /* 0x00000005150b7c11 */ /* 0x000fe400090f141a */
[----:B------:R-:W-:-:S03]  /*0320*/  ISETP.GE.U32.AND P2, PT, R24, UR6, PT ;  /* 0x0000000618007c0c */ /* 0x000fc6000bf46070 */
[----:B------:R-:W-:Y:S02]  /*0330*/  @!P1 R2UR UR4, R16 ;  /* 0x00000000100492ca */ /* 0x000fe400000e0000 */
[----:B------:R-:W-:Y:S01]  /*0340*/  @!P1 R2UR UR5, R17 ;  /* 0x00000000110592ca */ /* 0x000fe200000e0000 */
[----:B------:R-:W-:-:S12]  /*0350*/  BSSY.RECONVERGENT B0, `(.L_x_1) ;  /* 0x000001b000007945 */ /* 0x000fd80003800200 */
[----:B------:R0:W5:Y:S01]  /*0360*/  @!P1 LDG.E R21, desc[UR4][R10.64+0x4] ;  /* 0x000004040a159981 */ /* 0x000162000c1e1900 */
[----:B--2---:R-:W-:Y:S02]  /*0370*/  IMAD.U32 R12, R9, -0x2, RZ ;  /* 0xfffffffe090c7824 */ /* 0x004fe400078e00ff */
[----:B---3--:R-:W-:-:S04]  /*0380*/  IMAD.MOV R2, RZ, RZ, -R2 ;  /* 0x000000ffff027224 */ /* 0x008fc800078e0a02 */
[----:B------:R-:W-:Y:S01]  /*0390*/  I2F.F64 R12, R12 ;  /* 0x0000000c000c7312 */ /* 0x000fe20000201c00 */
[----:B----4-:R-:W-:-:S07]  /*03a0*/  IMAD.MOV R25, RZ, RZ, -R14 ;  /* 0x000000ffff197224 */ /* 0x010fce00078e0a0e */
[----:B------:R-:W1:Y:S08]  /*03b0*/  I2F.F64 R2, R2 ;  /* 0x0000000200027312 */ /* 0x000e700000201c00 */
[----:B------:R-:W2:Y:S01]  /*03c0*/  I2F.F64 R8, R25 ;  /* 0x0000001900087312 */ /* 0x000ea20000201c00 */
[----:B-1----:R-:W-:-:S07]  /*03d0*/  DADD R22, R2, R12 ;  /* 0x0000000002167229 */ /* 0x002fce000000000c */
[----:B------:R-:W1:Y:S01]  /*03e0*/  @!P0 I2F.F64 R12, R18 ;  /* 0x00000012000c8312 */ /* 0x000e620000201c00 */
[----:B--2---:R-:W-:Y:S02]  /*03f0*/  DADD R8, R22, R8 ;  /* 0x0000000016087229 */ /* 0x004fe40000000008 */
[----:B------:R0:W5:Y:S06]  /*0400*/  LDG.E R22, desc[UR8][R10.64+-0x4] ;  /* 0xfffffc080a167981 */ /* 0x00016c000c1e1900 */
[----:B-1----:R-:W-:Y:S01]  /*0410*/  @!P0 DADD R8, R8, R12 ;  /* 0x0000000008088229 */ /* 0x002fe2000000000c */
[----:B0-----:R-:W-:Y:S10]  /*0420*/  @P2 BRA `(.L_x_2) ;  /* 0x0000000000342947 */ /* 0x001ff40003800000 */
[----:B------:R-:W-:Y:S01]  /*0430*/  R2UR UR4, R16 ;  /* 0x00000000100472ca */ /* 0x000fe200000e0000 */
[----:B------:R-:W-:Y:S01]  /*0440*/  IMAD.IADD R19, R0, 0x1, R19 ;  /* 0x0000000100137824 */ /* 0x000fe200078e0213 */
[----:B------:R-:W-:Y:S02]  /*0450*/  R2UR UR5, R17 ;  /* 0x00000000110572ca */ /* 0x000fe400000e0000 */
[----:B------:R-:W-:Y:S01]  /*0460*/  R2UR UR8, R16 ;  /* 0x00000000100872ca */ /* 0x000fe200000e0000 */
[----:B------:R-:W-:Y:S01]  /*0470*/  IMAD.WIDE R6, R19, 0x4, R6 ;  /* 0x0000000413067825 */ /* 0x000fe200078e0206 */
[----:B------:R-:W-:-:S09]  /*0480*/  R2UR UR9, R17 ;  /* 0x00000000110972ca */ /* 0x000fd200000e0000 */
[----:B------:R-:W2:Y:S04]  /*0490*/  LDG.E R6, desc[UR4][R6.64] ;  /* 0x0000000406067981 */ /* 0x000ea8000c1e1900 */
[----:B------:R-:W3:Y:S01]  /*04a0*/  LDG.E R12, desc[UR8][R4.64+0x4] ;  /* 0x00000408040c7981 */ /* 0x000ee2000c1e1900 */
[----:B--2---:R-:W-:Y:S01]  /*04b0*/  IMAD.SHL.U32 R10, R6, 0x2, RZ ;  /* 0x00000002060a7824 */ /* 0x004fe200078e00ff */
[----:B---3--:R-:W-:Y:S08]  /*04c0*/  I2F.F64 R12, R12 ;  /* 0x0000000c000c7312 */ /* 0x008ff00000201c00 */
[----:B------:R-:W0:Y:S02]  /*04d0*/  I2F.F64 R10, R10 ;  /* 0x0000000a000a7312 */ /* 0x000e240000201c00 */
[----:B0-----:R-:W-:-:S08]  /*04e0*/  DADD R8, R8, R10 ;  /* 0x0000000008087229 */ /* 0x001fd0000000000a */
[----:B------:R-:W-:-:S11]  /*04f0*/  DADD R8, R8, R12 ;  /* 0x0000000008087229 */ /* 0x000fd6000000000c */
.L_x_2:
[----:B------:R-:W-:Y:S05]  /*0500*/  BSYNC.RECONVERGENT B0 ;  /* 0x0000000000007941 */ /* 0x000fea0003800200 */
.L_x_1:
[----:B------:R-:W-:Y:S02]  /*0510*/  @!P1 R2UR UR4, R16 ;  /* 0x00000000100492ca */ /* 0x000fe400000e0000 */
[----:B------:R-:W-:-:S13]  /*0520*/  @!P1 R2UR UR5, R17 ;  /* 0x00000000110592ca */ /* 0x000fda00000e0000 */
[----:B------:R0:W2:Y:S01]  /*0530*/  @!P1 LDG.E R0, desc[UR4][R4.64+0x4] ;  /* 0x0000040404009981 */ /* 0x0000a2000c1e1900 */
[----:B------:R-:W1:Y:S01]  /*0540*/  I2F.F64 R6, R14 ;  /* 0x0000000e00067312 */ /* 0x000e620000201c00 */
[----:B------:R-:W-:Y:S01]  /*0550*/  ISETP.GE.AND P2, PT, R20, UR7, PT ;  /* 0x0000000714007c0c */ /* 0x000fe2000bf46270 */
[----:B-----5:R-:W-:Y:S01]  /*0560*/  IMAD.U32 R22, R22, -0x2, RZ ;  /* 0xfffffffe16167824 */ /* 0x020fe200078e00ff */
[----:B------:R-:W-:Y:S05]  /*0570*/  WARPSYNC.ALL ;  /* 0x0000000000007948 */ /* 0x000fea0003800000 */
[----:B------:R-:W-:Y:S01]  /*0580*/  @!P1 IMAD.SHL.U32 R21, R21, 0x2, RZ ;  /* 0x0000000215159824 */ /* 0x000fe200078e00ff */
[----:B------:R-:W-:Y:S01]  /*0590*/  BSSY.RECONVERGENT B0, `(.L_x_3) ;  /* 0x0000022000007945 */ /* 0x000fe20003800200 */
[----:B------:R-:W-:-:S02]  /*05a0*/  IMAD.MOV R18, RZ, RZ, -R18 ;  /* 0x000000ffff127224 */ /* 0x000fc400078e0a12 */
[----:B0-----:R-:W-:Y:S01]  /*05b0*/  @!P1 I2F.F64 R4, R21 ;  /* 0x0000001500049312 */ /* 0x001fe20000201c00 */
[----:B------:R-:W-:Y:S01]  /*05c0*/  IMAD.MOV.U32 R12, RZ, RZ, 0x0 ;  /* 0x00000000ff0c7424 */ /* 0x000fe200078e00ff */
[----:B-1----:R-:W-:Y:S01]  /*05d0*/  FSEL R10, R6, RZ, !P2 ;  /* 0x000000ff060a7208 */ /* 0x002fe20005000000 */
[----:B------:R-:W-:Y:S01]  /*05e0*/  IMAD.MOV.U32 R13, RZ, RZ, 0x3fd80000 ;  /* 0x3fd80000ff0d7424 */ /* 0x000fe200078e00ff */
[----:B------:R-:W-:-:S04]  /*05f0*/  FSEL R11, R7, -RZ, !P2 ;  /* 0x800000ff070b7208 */ /* 0x000fc80005000000 */
[----:B------:R-:W0:Y:S02]  /*0600*/  I2F.F64 R6, R22 ;  /* 0x0000001600067312 */ /* 0x000e240000201c00 */
[----:B------:R-:W-:-:S08]  /*0610*/  DADD R2, R2, R10 ;  /* 0x0000000002027229 */ /* 0x000fd0000000000a */
[----:B0-----:R-:W-:Y:S01]  /*0620*/  DADD R2, R2, R6 ;  /* 0x0000000002027229 */ /* 0x001fe20000000006 */
[----:B------:R-:W0:Y:S07]  /*0630*/  I2F.F64 R6, R18 ;  /* 0x0000001200067312 */ /* 0x000e2e0000201c00 */
[----:B------:R-:W-:-:S08]  /*0640*/  @!P1 DADD R2, R2, R4 ;  /* 0x0000000002029229 */ /* 0x000fd00000000004 */
[----:B0-----:R-:W-:Y:S02]  /*0650*/  DADD R4, R6, R2 ;  /* 0x0000000006047229 */ /* 0x001fe40000000002 */
[----:B------:R-:W-:Y:S01]  /*0660*/  DMUL R2, R8, R8 ;  /* 0x0000000808027228 */ /* 0x000fe20000000000 */
[----:B------:R-:W-:Y:S06]  /*0670*/  BAR.SYNC.DEFER_BLOCKING 0x0 ;  /* 0x0000000000007b1d */ /* 0x000fec0000010000 */
[----:B--2---:R-:W0:Y:S02]  /*0680*/  @!P1 I2F.F64 R10, R0 ;  /* 0x00000000000a9312 */ /* 0x004e240000201c00 */
[----:B0-----:R-:W-:-:S08]  /*0690*/  @!P1 DADD R4, R4, R10 ;  /* 0x0000000004049229 */ /* 0x001fd0000000000a */
[----:B------:R-:W-:-:S06]  /*06a0*/  DFMA R2, R4, R4, R2 ;  /* 0x000000040402722b */ /* 0x000fcc0000000002 */
[----:B------:R-:W0:Y:S04]  /*06b0*/  MUFU.RSQ64H R11, R3 ;  /* 0x00000003000b7308 */ /* 0x000e280000001c00 */
[----:B------:R-:W-:-:S05]  /*06c0*/  VIADD R10, R3, 0xfcb00000 ;  /* 0xfcb00000030a7836 */ /* 0x000fca0000000000 */
[----:B------:R-:W-:Y:S01]  /*06d0*/  ISETP.GE.U32.AND P0, PT, R10, 0x7ca00000, PT ;  /* 0x7ca000000a00780c */ /* 0x000fe20003f06070 */
[----:B0-----:R-:W-:-:S08]  /*06e0*/  DMUL R6, R10, R10 ;  /* 0x0000000a0a067228 */ /* 0x001fd00000000000 */
[----:B------:R-:W-:-:S08]  /*06f0*/  DFMA R6, R2, -R6, 1 ;  /* 0x3ff000000206742b */ /* 0x000fd00000000806 */
[----:B------:R-:W-:Y:S02]  /*0700*/  DFMA R12, R6, R12, 0.5 ;  /* 0x3fe00000060c742b */ /* 0x000fe4000000000c */
[----:B------:R-:W-:-:S08]  /*0710*/  DMUL R6, R10, R6 ;  /* 0x000000060a067228 */ /* 0x000fd00000000000 */
[----:B------:R-:W-:-:S08]  /*0720*/  DFMA R20, R12, R6, R10 ;  /* 0x000000060c14722b */ /* 0x000fd0000000000a */
[----:B------:R-:W-:Y:S02]  /*0730*/  DMUL R12, R2, R20 ;  /* 0x00000014020c7228 */ /* 0x000fe40000000000 */
[----:B------:R-:W-:Y:S02]  /*0740*/  VIADD R19, R21, 0xfff00000 ;  /* 0xfff0000015137836 */ /* 0x000fe40000000000 */
[----:B------:R-:W-:-:S04]  /*0750*/  IMAD.MOV.U32 R18, RZ, RZ, R20 ;  /* 0x000000ffff127224 */ /* 0x000fc800078e0014 */
[----:B------:R-:W-:-:S08]  /*0760*/  DFMA R22, R12, -R12, R2 ;  /* 0x8000000c0c16722b */ /* 0x000fd00000000002 */
[----:B------:R-:W-:Y:S01]  /*0770*/  DFMA R6, R22, R18, R12 ;  /* 0x000000121606722b */ /* 0x000fe2000000000c */
[----:B------:R-:W-:Y:S10]  /*0780*/  @!P0 BRA `(.L_x_4) ;  /* 0x0000000000088947 */ /* 0x000ff40003800000 */
[----:B------:R-:W-:-:S07]  /*0790*/  MOV R0, 0x7b0 ;  /* 0x000007b000007802 */ /* 0x000fce0000000f00 */
[----:B------:R-:W-:Y:S05]  /*07a0*/  CALL.REL.NOINC `($__internal_1_$__cuda_sm20_dsqrt_rn_f64_mediumpath_v1) ;  /* 0x0000000c00d47944 */ /* 0x000fea0003c00000 */
.L_x_4:
[----:B------:R-:W-:Y:S05]  /*07b0*/  BSYNC.RECONVERGENT B0 ;  /* 0x0000000000007941 */ /* 0x000fea0003800200 */
.L_x_3:
[----:B------:R-:W0:Y:S01]  /*07c0*/  MUFU.RCP64H R3, R9 ;  /* 0x0000000900037308 */ /* 0x000e220000001800 */
[----:B------:R-:W-:Y:S01]  /*07d0*/  IMAD.MOV.U32 R2, RZ, RZ, 0x1 ;  /* 0x00000001ff027424 */ /* 0x000fe200078e00ff */
[----:B------:R-:W1:Y:S01]  /*07e0*/  LDCU UR4, c[0x0][0x39c] ;  /* 0x00007380ff0477ac */ /* 0x000e620008000800 */
[----:B------:R-:W-:Y:S01]  /*07f0*/  R2UR UR8, R16 ;  /* 0x00000000100872ca */ /* 0x000fe200000e0000 */
[----:B------:R-:W-:Y:S01]  /*0800*/  BSSY.RECONVERGENT B0, `(.L_x_5) ;  /* 0x000001d000007945 */ /* 0x000fe20003800200 */
[----:B------:R-:W-:Y:S02]  /*0810*/  R2UR UR9, R17 ;  /* 0x00000000110972ca */ /* 0x000fe400000e0000 */
[----:B------:R-:W-:Y:S01]  /*0820*/  FSETP.GEU.AND P1, PT, |R5|, 6.5827683646048100446e-37, PT ;  /* 0x036000000500780b */ /* 0x000fe20003f2e200 */
[----:B------:R-:W2:Y:S01]  /*0830*/  F2I.F64.TRUNC R6, R6 ;  /* 0x0000000600067311 */ /* 0x000ea2000030d100 */
[----:B0-----:R-:W-:Y:S01]  /*0840*/  DFMA R10, R2, -R8, 1 ;  /* 0x3ff00000020a742b */ /* 0x001fe20000000808 */
[----:B-1----:R-:W-:Y:S01]  /*0850*/  VIADD R15, R15, UR4 ;  /* 0x000000040f0f7c36 */ /* 0x002fe20008000000 */
[----:B--2---:R-:W-:-:S06]  /*0860*/  VIMNMX.RELU R0, PT, PT, R6, 0xff, PT ;  /* 0x000000ff06007848 */ /* 0x004fcc0003fe1100 */
[----:B------:R-:W-:Y:S01]  /*0870*/  DFMA R10, R10, R10, R10 ;  /* 0x0000000a0a0a722b */ /* 0x000fe2000000000a */
[----:B------:R-:W-:-:S07]  /*0880*/  I2FP.F32.U32 R23, R0 ;  /* 0x0000000000177245 */ /* 0x000fce0000201000 */
[----:B------:R-:W-:Y:S01]  /*0890*/  DFMA R10, R2, R10, R2 ;  /* 0x0000000a020a722b */ /* 0x000fe20000000002 */
[----:B------:R-:W0:Y:S07]  /*08a0*/  LDC.64 R2, c[0x0][0x388] ;  /* 0x0000e200ff027b82 */ /* 0x000e2e0000000a00 */
[----:B------:R-:W-:-:S08]  /*08b0*/  DFMA R12, R10, -R8, 1 ;  /* 0x3ff000000a0c742b */ /* 0x000fd00000000808 */
[----:B------:R-:W-:-:S08]  /*08c0*/  DFMA R12, R10, R12, R10 ;  /* 0x0000000c0a0c722b */ /* 0x000fd0000000000a */
[----:B------:R-:W-:Y:S01]  /*08d0*/  DMUL R18, R12, R4 ;  /* 0x000000040c127228 */ /* 0x000fe20000000000 */
[----:B0-----:R-:W-:-:S05]  /*08e0*/  IMAD.WIDE R10, R15, 0x4, R2 ;  /* 0x000000040f0a7825 */ /* 0x001fca00078e0202 */
[----:B------:R0:W-:Y:S02]  /*08f0*/  STG.E desc[UR8][R10.64], R23 ;  /* 0x000000170a007986 */ /* 0x0001e4000c101908 */
[----:B------:R-:W-:-:S08]  /*0900*/  DFMA R20, R18, -R8, R4 ;  /* 0x800000081214722b */ /* 0x000fd00000000004 */
[----:B------:R-:W-:-:S10]  /*0910*/  DFMA R2, R12, R20, R18 ;  /* 0x000000140c02722b */ /* 0x000fd40000000012 */
[----:B------:R-:W-:-:S05]  /*0920*/  FFMA R0, RZ, R9, R3 ;  /* 0x00000009ff007223 */ /* 0x000fca0000000003 */
[----:B------:R-:W-:-:S13]  /*0930*/  FSETP.GT.AND P0, PT, |R0|, 1.469367938527859385e-39, PT ;  /* 0x001000000000780b */ /* 0x000fda0003f04200 */
[----:B0-----:R-:W-:Y:S05]  /*0940*/  @P0 BRA P1, `(.L_x_6) ;  /* 0x0000000000200947 */ /* 0x001fea0000800000 */
[----:B------:R-:W-:Y:S01]  /*0950*/  IMAD.MOV.U32 R2, RZ, RZ, R4 ;  /* 0x000000ffff027224 */ /* 0x000fe200078e0004 */
[----:B------:R-:W-:Y:S01]  /*0960*/  MOV R0, 0x9b0 ;  /* 0x000009b000007802 */ /* 0x000fe20000000f00 */
[----:B------:R-:W-:Y:S02]  /*0970*/  IMAD.MOV.U32 R3, RZ, RZ, R5 ;  /* 0x000000ffff037224 */ /* 0x000fe400078e0005 */
[----:B------:R-:W-:Y:S02]  /*0980*/  IMAD.MOV.U32 R6, RZ, RZ, R8 ;  /* 0x000000ffff067224 */ /* 0x000fe400078e0008 */
[----:B------:R-:W-:-:S07]  /*0990*/  IMAD.MOV.U32 R7, RZ, RZ, R9 ;  /* 0x000000ffff077224 */ /* 0x000fce00078e0009 */
[----:B------:R-:W-:Y:S05]  /*09a0*/  CALL.REL.NOINC `($__internal_0_$__cuda_sm20_div_rn_f64_full) ;  /* 0x0000000400dc7944 */ /* 0x000fea0003c00000 */
[----:B------:R-:W-:Y:S02]  /*09b0*/  IMAD.MOV.U32 R2, RZ, RZ, R10 ;  /* 0x000000ffff027224 */ /* 0x000fe400078e000a */
[----:B------:R-:W-:-:S07]  /*09c0*/  IMAD.MOV.U32 R3, RZ, RZ, R11 ;  /* 0x000000ffff037224 */ /* 0x000fce00078e000b */
.L_x_6:
[----:B------:R-:W-:Y:S05]  /*09d0*/  BSYNC.RECONVERGENT B0 ;  /* 0x0000000000007941 */ /* 0x000fea0003800200 */
.L_x_5:
[----:B------:R-:W-:Y:S01]  /*09e0*/  DSETP.GT.AND P0, PT, |R2|, 1, PT ;  /* 0x3ff000000200742a */ /* 0x000fe20003f04200 */
[----:B------:R-:W-:Y:S01]  /*09f0*/  BSSY.RECONVERGENT B0, `(.L_x_7) ;  /* 0x000000d000007945 */ /* 0x000fe20003800200 */
[----:B------:R-:W-:-:S10]  /*0a00*/  DADD R4, -RZ, |R2| ;  /* 0x00000000ff047229 */ /* 0x000fd40000000502 */
[----:B------:R-:W-:Y:S02]  /*0a10*/  IMAD.MOV.U32 R6, RZ, RZ, R4 ;  /* 0x000000ffff067224 */ /* 0x000fe400078e0004 */
[----:B------:R-:W-:Y:S01]  /*0a20*/  IMAD.MOV.U32 R7, RZ, RZ, R5 ;  /* 0x000000ffff077224 */ /* 0x000fe200078e0005 */
[----:B------:R-:W-:Y:S06]  /*0a30*/  @!P0 BRA `(.L_x_8) ;  /* 0x0000000000208947 */ /* 0x000fec0003800000 */
[----:B------:R-:W0:Y:S01]  /*0a40*/  MUFU.RCP64H R5, R5 ;  /* 0x0000000500057308 */ /* 0x000e220000001800 */
[----:B------:R-:W-:Y:S01]  /*0a50*/  IMAD.MOV.U32 R4, RZ, RZ, RZ ;  /* 0x000000ffff047224 */ /* 0x000fe200078e00ff */
[----:B------:R-:W-:-:S05]  /*0a60*/  DSETP.NEU.AND P1, PT, |R2|, +INF , PT ;  /* 0x7ff000000200742a */ /* 0x000fca0003f2d200 */
[----:B0-----:R-:W-:-:S08]  /*0a70*/  DFMA R6, R4, -|R2|, 1 ;  /* 0x3ff000000406742b */ /* 0x001fd00000000c02 */
[----:B------:R-:W-:-:S08]  /*0a80*/  DFMA R6, R6, R6, R6 ;  /* 0x000000060606722b */ /* 0x000fd00000000006 */
[----:B------:R-:W-:-:S10]  /*0a90*/  DFMA R6, R4, R6, R4 ;  /* 0x000000060406722b */ /* 0x000fd40000000004 */
[----:B------:R-:W-:Y:S02]  /*0aa0*/  FSEL R6, R6, RZ, P1 ;  /* 0x000000ff06067208 */ /* 0x000fe40000800000 */
[----:B------:R-:W-:-:S07]  /*0ab0*/  FSEL R7, R7, RZ, P1 ;  /* 0x000000ff07077208 */ /* 0x000fce0000800000 */
.L_x_8:
[----:B------:R-:W-:Y:S05]  /*0ac0*/  BSYNC.RECONVERGENT B0 ;  /* 0x0000000000007941 */ /* 0x000fea0003800200 */
.L_x_7:
[----:B------:R-:W-:Y:S01]  /*0ad0*/  DMUL R4, R6, R6 ;  /* 0x0000000606047228 */ /* 0x000fe20000000000 */
[----:B------:R-:W-:Y:S01]  /*0ae0*/  IMAD.MOV.U32 R8, RZ, RZ, -0x2449a4b7 ;  /* 0xdbb65b49ff087424 */ /* 0x000fe200078e00ff */
[----:B------:R-:W-:Y:S01]  /*0af0*/  UMOV UR4, 0x2a25ff7e ;  /* 0x2a25ff7e00047882 */ /* 0x000fe20000000000 */
[----:B------:R-:W-:Y:S01]  /*0b00*/  IMAD.MOV.U32 R9, RZ, RZ, 0x3f2d3b63 ;  /* 0x3f2d3b63ff097424 */ /* 0x000fe200078e00ff */
[----:B------:R-:W-:Y:S01]  /*0b10*/  UMOV UR5, 0x3ef53e1d ;  /* 0x3ef53e1d00057882 */ /* 0x000fe20000000000 */
[----:B------:R-:W0:Y:S01]  /*0b20*/  MUFU.RCP64H R13, 3.1415920257568359375 ;  /* 0x400921fb000d7908 */ /* 0x000e220000001800 */
[----:B------:R-:W-:Y:S01]  /*0b30*/  IMAD.MOV.U32 R12, RZ, RZ, 0x1 ;  /* 0x00000001ff0c7424 */ /* 0x000fe200078e00ff */
[----:B------:R-:W-:Y:S02]  /*0b40*/  BSSY.RECONVERGENT B0, `(.L_x_9) ;  /* 0x0000054000007945 */ /* 0x000fe40003800200 */
[----:B------:R-:W-:Y:S01]  /*0b50*/  DFMA R8, R4, -UR4, R8 ;  /* 0x8000000404087c2b */ /* 0x000fe20008000008 */
[----:B------:R-:W-:Y:S01]  /*0b60*/  UMOV UR4, 0x8dde082e ;  /* 0x8dde082e00047882 */ /* 0x000fe20000000000 */
[----:B------:R-:W-:-:S06]  /*0b70*/  UMOV UR5, 0x3f531278 ;  /* 0x3f53127800057882 */ /* 0x000fcc0000000000 */
[----:B------:R-:W-:Y:S01]  /*0b80*/  DFMA R8, R4, R8, -UR4 ;  /* 0x8000000404087e2b */ /* 0x000fe20008000008 */
[----:B------:R-:W-:Y:S01]  /*0b90*/  UMOV UR4, 0xc8249315 ;  /* 0xc824931500047882 */ /* 0x000fe20000000000 */
[----:B------:R-:W-:-:S06]  /*0ba0*/  UMOV UR5, 0x3f6f9690 ;  /* 0x3f6f969000057882 */ /* 0x000fcc0000000000 */
[----:B------:R-:W-:Y:S01]  /*0bb0*/  DFMA R8, R4, R8, UR4 ;  /* 0x0000000404087e2b */ /* 0x000fe20008000008 */
        /* <DEDUP_REMOVED lines=46> */
[----:B------:R-:W-:Y:S01]  /*0ea0*/  IMAD.MOV.U32 R8, RZ, RZ, 0x54442d18 ;  /* 0x54442d18ff087424 */ /* 0x000fe200078e00ff */
[----:B------:R-:W-:Y:S01]  /*0eb0*/  UMOV UR5, 0x3ff921fb ;  /* 0x3ff921fb00057882 */ /* 0x000fe20000000000 */
[----:B------:R-:W-:-:S04]  /*0ec0*/  IMAD.MOV.U32 R9, RZ, RZ, 0x400921fb ;  /* 0x400921fbff097424 */ /* 0x000fc800078e00ff */
[----:B------:R-:W-:Y:S02]  /*0ed0*/  DMUL R10, R4, R10 ;  /* 0x0000000a040a7228 */ /* 0x000fe40000000000 */
[----:B0-----:R-:W-:-:S06]  /*0ee0*/  DFMA R4, R12, -R8, 1 ;  /* 0x3ff000000c04742b */ /* 0x001fcc0000000808 */
[----:B------:R-:W-:Y:S02]  /*0ef0*/  DFMA R10, R10, R6, R6 ;  /* 0x000000060a0a722b */ /* 0x000fe40000000006 */
[----:B------:R-:W-:-:S06]  /*0f00*/  DFMA R6, R4, R4, R4 ;  /* 0x000000040406722b */ /* 0x000fcc0000000004 */
[----:B------:R-:W-:Y:S02]  /*0f10*/  DADD R4, -R10, UR4 ;  /* 0x000000040a047e29 */ /* 0x000fe40008000100 */
[----:B------:R-:W-:-:S08]  /*0f20*/  DFMA R6, R12, R6, R12 ;  /* 0x000000060c06722b */ /* 0x000fd0000000000c */
[----:B------:R-:W-:Y:S01]  /*0f30*/  FSEL R2, R5, R11, P0 ;  /* 0x0000000b05027208 */ /* 0x000fe20000000000 */
[----:B------:R-:W-:Y:S01]  /*0f40*/  DFMA R12, R6, -R8, 1 ;  /* 0x3ff00000060c742b */ /* 0x000fe20000000808 */
[----:B------:R-:W-:Y:S02]  /*0f50*/  FSEL R4, R4, R10, P0 ;  /* 0x0000000a04047208 */ /* 0x000fe40000000000 */
[----:B------:R-:W-:-:S05]  /*0f60*/  LOP3.LUT R5, R2, 0x80000000, R3, 0xb8, !PT ;  /* 0x8000000002057812 */ /* 0x000fca00078eb803 */
[----:B------:R-:W-:Y:S02]  /*0f70*/  DFMA R12, R6, R12, R6 ;  /* 0x0000000c060c722b */ /* 0x000fe40000000006 */
[----:B------:R-:W-:-:S08]  /*0f80*/  DMUL R4, R4, 180 ;  /* 0x4066800004047828 */ /* 0x000fd00000000000 */
[----:B------:R-:W-:Y:S02]  /*0f90*/  DMUL R2, R4, R12 ;  /* 0x0000000c04027228 */ /* 0x000fe40000000000 */
[----:B------:R-:W-:-:S06]  /*0fa0*/  FSETP.GEU.AND P1, PT, |R5|, 6.5827683646048100446e-37, PT ;  /* 0x036000000500780b */ /* 0x000fcc0003f2e200 */
[----:B------:R-:W-:-:S08]  /*0fb0*/  DFMA R8, R2, -R8, R4 ;  /* 0x800000080208722b */ /* 0x000fd00000000004 */
[----:B------:R-:W-:-:S10]  /*0fc0*/  DFMA R2, R12, R8, R2 ;  /* 0x000000080c02722b */ /* 0x000fd40000000002 */
[----:B------:R-:W-:-:S05]  /*0fd0*/  FFMA R0, RZ, 2.1426990032196044922, R3 ;  /* 0x400921fbff007823 */ /* 0x000fca0000000003 */
[----:B------:R-:W-:-:S13]  /*0fe0*/  FSETP.GT.AND P0, PT, |R0|, 1.469367938527859385e-39, PT ;  /* 0x001000000000780b */ /* 0x000fda0003f04200 */
[----:B------:R-:W-:Y:S05]  /*0ff0*/  @P0 BRA P1, `(.L_x_10) ;  /* 0x0000000000200947 */ /* 0x000fea0000800000 */
[----:B------:R-:W-:Y:S01]  /*1000*/  IMAD.MOV.U32 R2, RZ, RZ, R4 ;  /* 0x000000ffff027224 */ /* 0x000fe200078e0004 */
[----:B------:R-:W-:Y:S01]  /*1010*/  MOV R0, 0x1060 ;  /* 0x0000106000007802 */ /* 0x000fe20000000f00 */
[----:B------:R-:W-:Y:S02]  /*1020*/  IMAD.MOV.U32 R3, RZ, RZ, R5 ;  /* 0x000000ffff037224 */ /* 0x000fe400078e0005 */
[----:B------:R-:W-:Y:S02]  /*1030*/  IMAD.MOV.U32 R6, RZ, RZ, 0x54442d18 ;  /* 0x54442d18ff067424 */ /* 0x000fe400078e00ff */
[----:B------:R-:W-:-:S07]  /*1040*/  IMAD.MOV.U32 R7, RZ, RZ, 0x400921fb ;  /* 0x400921fbff077424 */ /* 0x000fce00078e00ff */
[----:B------:R-:W-:Y:S05]  /*1050*/  CALL.REL.NOINC `($__internal_0_$__cuda_sm20_div_rn_f64_full) ;  /* 0x0000000000307944 */ /* 0x000fea0003c00000 */
[----:B------:R-:W-:Y:S02]  /*1060*/  IMAD.MOV.U32 R2, RZ, RZ, R10 ;  /* 0x000000ffff027224 */ /* 0x000fe400078e000a */
[----:B------:R-:W-:-:S07]  /*1070*/  IMAD.MOV.U32 R3, RZ, RZ, R11 ;  /* 0x000000ffff037224 */ /* 0x000fce00078e000b */
.L_x_10:
[----:B------:R-:W-:Y:S05]  /*1080*/  BSYNC.RECONVERGENT B0 ;  /* 0x0000000000007941 */ /* 0x000fea0003800200 */
.L_x_9:
[----:B------:R-:W0:Y:S01]  /*1090*/  LDC.64 R4, c[0x0][0x390] ;  /* 0x0000e400ff047b82 */ /* 0x000e220000000a00 */
[----:B------:R-:W1:Y:S01]  /*10a0*/  F2F.F32.F64 R3, R2 ;  /* 0x0000000200037310 */ /* 0x000e620000301000 */
[----:B------:R-:W-:Y:S02]  /*10b0*/  R2UR UR4, R16 ;  /* 0x00000000100472ca */ /* 0x000fe400000e0000 */
[----:B------:R-:W-:Y:S01]  /*10c0*/  R2UR UR5, R17 ;  /* 0x00000000110572ca */ /* 0x000fe200000e0000 */
[----:B0-----:R-:W-:-:S12]  /*10d0*/  IMAD.WIDE R4, R15, 0x4, R4 ;  /* 0x000000040f047825 */ /* 0x001fd800078e0204 */
[----:B-1----:R0:W-:Y:S02]  /*10e0*/  STG.E desc[UR4][R4.64], R3 ;  /* 0x0000000304007986 */ /* 0x0021e4000c101904 */
.L_x_0:
[----:B------:R-:W-:Y:S05]  /*10f0*/  WARPSYNC.ALL ;  /* 0x0000000000007948 */ /* 0x000fea0003800000 */
[----:B------:R-:W-:Y:S06]  /*1100*/  BAR.SYNC.DEFER_BLOCKING 0x0 ;  /* 0x0000000000007b1d */ /* 0x000fec0000010000 */
[----:B------:R-:W-:Y:S05]  /*1110*/  EXIT ;  /* 0x000000000000794d */ /* 0x000fea0003800000 */
        .weak           $__internal_0_$__cuda_sm20_div_rn_f64_full
        .type           $__internal_0_$__cuda_sm20_div_rn_f64_full,@function
        .size           $__internal_0_$__cuda_sm20_div_rn_f64_full,($__internal_1_$__cuda_sm20_dsqrt_rn_f64_mediumpath_v1 - $__internal_0_$__cuda_sm20_div_rn_f64_full)
$__internal_0_$__cuda_sm20_div_rn_f64_full:
[C---:B------:R-:W-:Y:S01]  /*1120*/  FSETP.GEU.AND P0, PT, |R7|.reuse, 1.469367938527859385e-39, PT ;  /* 0x001000000700780b */ /* 0x040fe20003f0e200 */
[----:B------:R-:W-:Y:S01]  /*1130*/  IMAD.MOV.U32 R9, RZ, RZ, R3 ;  /* 0x000000ffff097224 */ /* 0x000fe200078e0003 */
[C---:B------:R-:W-:Y:S01]  /*1140*/  LOP3.LUT R4, R7.reuse, 0x800fffff, RZ, 0xc0, !PT ;  /* 0x800fffff07047812 */ /* 0x040fe200078ec0ff */
[----:B------:R-:W-:Y:S01]  /*1150*/  IMAD.MOV.U32 R18, RZ, RZ, 0x1 ;  /* 0x00000001ff127424 */ /* 0x000fe200078e00ff */
[----:B------:R-:W-:Y:S01]  /*1160*/  LOP3.LUT R13, R7, 0x7ff00000, RZ, 0xc0, !PT ;  /* 0x7ff00000070d7812 */ /* 0x000fe200078ec0ff */
[----:B------:R-:W-:Y:S01]  /*1170*/  IMAD.MOV.U32 R8, RZ, RZ, R2 ;  /* 0x000000ffff087224 */ /* 0x000fe200078e0002 */
[----:B------:R-:W-:Y:S01]  /*1180*/  LOP3.LUT R5, R4, 0x3ff00000, RZ, 0xfc, !PT ;  /* 0x3ff0000004057812 */ /* 0x000fe200078efcff */
[----:B------:R-:W-:Y:S01]  /*1190*/  IMAD.MOV.U32 R4, RZ, RZ, R6 ;  /* 0x000000ffff047224 */ /* 0x000fe200078e0006 */
[C---:B------:R-:W-:Y:S01]  /*11a0*/  FSETP.GEU.AND P2, PT, |R9|.reuse, 1.469367938527859385e-39, PT ;  /* 0x001000000900780b */ /* 0x040fe20003f4e200 */
[----:B------:R-:W-:Y:S01]  /*11b0*/  IMAD.MOV.U32 R14, RZ, RZ, R13 ;  /* 0x000000ffff0e7224 */ /* 0x000fe200078e000d */
[----:B------:R-:W-:Y:S01]  /*11c0*/  LOP3.LUT R10, R9, 0x7ff00000, RZ, 0xc0, !PT ;  /* 0x7ff00000090a7812 */ /* 0x000fe200078ec0ff */
[----:B------:R-:W-:Y:S02]  /*11d0*/  BSSY.RECONVERGENT B1, `(.L_x_11) ;  /* 0x000004f000017945 */ /* 0x000fe40003800200 */
[----:B------:R-:W-:Y:S01]  /*11e0*/  @!P0 DMUL R4, R6, 8.98846567431157953865e+307 ;  /* 0x7fe0000006048828 */ /* 0x000fe20000000000 */
[----:B------:R-:W-:-:S05]  /*11f0*/  ISETP.GE.U32.AND P1, PT, R10, R13, PT ;  /* 0x0000000d0a00720c */ /* 0x000fca0003f26070 */
[----:B------:R-:W0:Y:S02]  /*1200*/  MUFU.RCP64H R19, R5 ;  /* 0x0000000500137308 */ /* 0x000e240000001800 */
[----:B------:R-:W-:Y:S01]  /*1210*/  @!P2 LOP3.LUT R11, R7, 0x7ff00000, RZ, 0xc0, !PT ;  /* 0x7ff00000070ba812 */ /* 0x000fe200078ec0ff */
[----:B------:R-:W-:Y:S01]  /*1220*/  @!P2 IMAD.MOV.U32 R20, RZ, RZ, RZ ;  /* 0x000000ffff14a224 */ /* 0x000fe200078e00ff */
[----:B------:R-:W-:Y:S02]  /*1230*/  @!P0 LOP3.LUT R14, R5, 0x7ff00000, RZ, 0xc0, !PT ;  /* 0x7ff00000050e8812 */ /* 0x000fe400078ec0ff */
[----:B------:R-:W-:Y:S01]  /*1240*/  @!P2 ISETP.GE.U32.AND P3, PT, R10, R11, PT ;  /* 0x0000000b0a00a20c */ /* 0x000fe20003f66070 */
[----:B------:R-:W-:Y:S02]  /*1250*/  IMAD.MOV.U32 R11, RZ, RZ, 0x1ca00000 ;  /* 0x1ca00000ff0b7424 */ /* 0x000fe400078e00ff */
[----:B------:R-:W-:-:S03]  /*1260*/  VIADD R24, R14, 0xffffffff ;  /* 0xffffffff0e187836 */ /* 0x000fc60000000000 */
[----:B------:R-:W-:-:S04]  /*1270*/  @!P2 SEL R21, R11, 0x63400000, !P3 ;  /* 0x634000000b15a807 */ /* 0x000fc80005800000 */
[----:B------:R-:W-:Y:S01]  /*1280*/  @!P2 LOP3.LUT R21, R21, 0x80000000, R9, 0xf8, !PT ;  /* 0x800000001515a812 */ /* 0x000fe200078ef809 */
[----:B0-----:R-:W-:-:S03]  /*1290*/  DFMA R2, R18, -R4, 1 ;  /* 0x3ff000001202742b */ /* 0x001fc60000000804 */
[----:B------:R-:W-:-:S05]  /*12a0*/  @!P2 LOP3.LUT R21, R21, 0x100000, RZ, 0xfc, !PT ;  /* 0x001000001515a812 */ /* 0x000fca00078efcff */
[----:B------:R-:W-:-:S08]  /*12b0*/  DFMA R2, R2, R2, R2 ;  /* 0x000000020202722b */ /* 0x000fd00000000002 */
[----:B------:R-:W-:Y:S01]  /*12c0*/  DFMA R18, R18, R2, R18 ;  /* 0x000000021212722b */ /* 0x000fe20000000012 */
[----:B------:R-:W-:Y:S01]  /*12d0*/  SEL R3, R11, 0x63400000, !P1 ;  /* 0x634000000b037807 */ /* 0x000fe20004800000 */
[----:B------:R-:W-:-:S03]  /*12e0*/  IMAD.MOV.U32 R2, RZ, RZ, R8 ;  /* 0x000000ffff027224 */ /* 0x000fc600078e0008 */
[----:B------:R-:W-:-:S03]  /*12f0*/  LOP3.LUT R3, R3, 0x800fffff, R9, 0xf8, !PT ;  /* 0x800fffff03037812 */ /* 0x000fc600078ef809 */
[----:B------:R-:W-:-:S03]  /*1300*/  DFMA R22, R18, -R4, 1 ;  /* 0x3ff000001216742b */ /* 0x000fc60000000804 */
[----:B------:R-:W-:-:S05]  /*1310*/  @!P2 DFMA R2, R2, 2, -R20 ;  /* 0x400000000202a82b */ /* 0x000fca0000000814 */
[----:B------:R-:W-:Y:S01]  /*1320*/  DFMA R18, R18, R22, R18 ;  /* 0x000000161212722b */ /* 0x000fe20000000012 */
[----:B------:R-:W-:-:S04]  /*1330*/  IMAD.MOV.U32 R23, RZ, RZ, R10 ;  /* 0x000000ffff177224 */ /* 0x000fc800078e000a */
[----:B------:R-:W-:-:S03]  /*1340*/  @!P2 LOP3.LUT R23, R3, 0x7ff00000, RZ, 0xc0, !PT ;  /* 0x7ff000000317a812 */ /* 0x000fc600078ec0ff */
[----:B------:R-:W-:Y:S02]  /*1350*/  DMUL R20, R18, R2 ;  /* 0x0000000212147228 */ /* 0x000fe40000000000 */
[----:B------:R-:W-:-:S05]  /*1360*/  VIADD R22, R23, 0xffffffff ;  /* 0xffffffff17167836 */ /* 0x000fca0000000000 */
[----:B------:R-:W-:Y:S01]  /*1370*/  ISETP.GT.U32.AND P0, PT, R22, 0x7feffffe, PT ;  /* 0x7feffffe1600780c */ /* 0x000fe20003f04070 */
[----:B------:R-:W-:-:S03]  /*1380*/  DFMA R12, R20, -R4, R2 ;  /* 0x80000004140c722b */ /* 0x000fc60000000002 */
[----:B------:R-:W-:-:S05]  /*1390*/  ISETP.GT.U32.OR P0, PT, R24, 0x7feffffe, P0 ;  /* 0x7feffffe1800780c */ /* 0x000fca0000704470 */
[----:B------:R-:W-:-:S08]  /*13a0*/  DFMA R12, R18, R12, R20 ;  /* 0x0000000c120c722b */ /* 0x000fd00000000014 */
[----:B------:R-:W-:Y:S05]  /*13b0*/  @P0 BRA `(.L_x_12) ;  /* 0x00000000006c0947 */ /* 0x000fea0003800000 */
[----:B------:R-:W-:-:S04]  /*13c0*/  LOP3.LUT R9, R7, 0x7ff00000, RZ, 0xc0, !PT ;  /* 0x7ff0000007097812 */ /* 0x000fc800078ec0ff */
[CC--:B------:R-:W-:Y:S02]  /*13d0*/  VIADDMNMX R8, R10.reuse, -R9.reuse, 0xb9600000, !PT ;  /* 0xb96000000a087446 */ /* 0x0c0fe40007800909 */
[----:B------:R-:W-:Y:S02]  /*13e0*/  ISETP.GE.U32.AND P0, PT, R10, R9, PT ;  /* 0x000000090a00720c */ /* 0x000fe40003f06070 */
[----:B------:R-:W-:Y:S02]  /*13f0*/  VIMNMX R8, PT, PT, R8, 0x46a00000, PT ;  /* 0x46a0000008087848 */ /* 0x000fe40003fe0100 */
[----:B------:R-:W-:-:S05]  /*1400*/  SEL R11, R11, 0x63400000, !P0 ;  /* 0x634000000b0b7807 */ /* 0x000fca0004000000 */
[----:B------:R-:W-:Y:S02]  /*1410*/  IMAD.IADD R14, R8, 0x1, -R11 ;  /* 0x00000001080e7824 */ /* 0x000fe400078e0a0b */
[----:B------:R-:W-:Y:S02]  /*1420*/  IMAD.MOV.U32 R8, RZ, RZ, RZ ;  /* 0x000000ffff087224 */ /* 0x000fe400078e00ff */
[----:B------:R-:W-:-:S06]  /*1430*/  VIADD R9, R14, 0x7fe00000 ;  /* 0x7fe000000e097836 */ /* 0x000fcc0000000000 */
[----:B------:R-:W-:-:S10]  /*1440*/  DMUL R10, R12, R8 ;  /* 0x000000080c0a7228 */ /* 0x000fd40000000000 */
[----:B------:R-:W-:-:S13]  /*1450*/  FSETP.GTU.AND P0, PT, |R11|, 1.469367938527859385e-39, PT ;  /* 0x001000000b00780b */ /* 0x000fda0003f0c200 */
[----:B------:R-:W-:Y:S05]  /*1460*/  @P0 BRA `(.L_x_13) ;  /* 0x0000000000940947 */ /* 0x000fea0003800000 */
[----:B------:R-:W-:Y:S01]  /*1470*/  DFMA R2, R12, -R4, R2 ;  /* 0x800000040c02722b */ /* 0x000fe20000000002 */
[----:B------:R-:W-:-:S09]  /*1480*/  IMAD.MOV.U32 R8, RZ, RZ, RZ ;  /* 0x000000ffff087224 */ /* 0x000fd200078e00ff */
[C---:B------:R-:W-:Y:S02]  /*1490*/  FSETP.NEU.AND P0, PT, R3.reuse, RZ, PT ;  /* 0x000000ff0300720b */ /* 0x040fe40003f0d000 */
[----:B------:R-:W-:-:S04]  /*14a0*/  LOP3.LUT R7, R3, 0x80000000, R7, 0x48, !PT ;  /* 0x8000000003077812 */ /* 0x000fc800078e4807 */
[----:B------:R-:W-:-:S07]  /*14b0*/  LOP3.LUT R9, R7, R9, RZ, 0xfc, !PT ;  /* 0x0000000907097212 */ /* 0x000fce00078efcff */
[----:B------:R-:W-:Y:S05]  /*14c0*/  @!P0 BRA `(.L_x_13) ;  /* 0x00000000007c8947 */ /* 0x000fea0003800000 */
[----:B------:R-:W-:Y:S01]  /*14d0*/  IMAD.MOV R3, RZ, RZ, -R14 ;  /* 0x000000ffff037224 */ /* 0x000fe200078e0a0e */
[----:B------:R-:W-:Y:S01]  /*14e0*/  DMUL.RP R8, R12, R8 ;  /* 0x000000080c087228 */ /* 0x000fe20000008000 */
[----:B------:R-:W-:-:S06]  /*14f0*/  IMAD.MOV.U32 R2, RZ, RZ, RZ ;  /* 0x000000ffff027224 */ /* 0x000fcc00078e00ff */
[----:B------:R-:W-:-:S03]  /*1500*/  DFMA R2, R10, -R2, R12 ;  /* 0x800000020a02722b */ /* 0x000fc6000000000c */
[----:B------:R-:W-:-:S03]  /*1510*/  LOP3.LUT R7, R9, R7, RZ, 0x3c, !PT ;  /* 0x0000000709077212 */ /* 0x000fc600078e3cff */
[----:B------:R-:W-:-:S04]  /*1520*/  IADD3 R2, PT, PT, -R14, -0x43300000, RZ ;  /* 0xbcd000000e027810 */ /* 0x000fc80007ffe1ff */
[----:B------:R-:W-:-:S04]  /*1530*/  FSETP.NEU.AND P0, PT, |R3|, R2, PT ;  /* 0x000000020300720b */ /* 0x000fc80003f0d200 */
[----:B------:R-:W-:Y:S02]  /*1540*/  FSEL R10, R8, R10, !P0 ;  /* 0x0000000a080a7208 */ /* 0x000fe40004000000 */
[----:B------:R-:W-:Y:S01]  /*1550*/  FSEL R11, R7, R11, !P0 ;  /* 0x0000000b070b7208 */ /* 0x000fe20004000000 */
[----:B------:R-:W-:Y:S06]  /*1560*/  BRA `(.L_x_13) ;  /* 0x0000000000547947 */ /* 0x000fec0003800000 */
.L_x_12:
[----:B------:R-:W-:-:S14]  /*1570*/  DSETP.NAN.AND P0, PT, R8, R8, PT ;  /* 0x000000080800722a */ /* 0x000fdc0003f08000 */
[----:B------:R-:W-:Y:S05]  /*1580*/  @P0 BRA `(.L_x_14) ;  /* 0x0000000000440947 */ /* 0x000fea0003800000 */
[----:B------:R-:W-:-:S14]  /*1590*/  DSETP.NAN.AND P0, PT, R6, R6, PT ;  /* 0x000000060600722a */ /* 0x000fdc0003f08000 */
[----:B------:R-:W-:Y:S05]  /*15a0*/  @P0 BRA `(.L_x_15) ;  /* 0x0000000000300947 */ /* 0x000fea0003800000 */
[----:B------:R-:W-:Y:S01]  /*15b0*/  ISETP.NE.AND P0, PT, R23, R14, PT ;  /* 0x0000000e1700720c */ /* 0x000fe20003f05270 */
[----:B------:R-:W-:Y:S02]  /*15c0*/  IMAD.MOV.U32 R10, RZ, RZ, 0x0 ;  /* 0x00000000ff0a7424 */ /* 0x000fe400078e00ff */
[----:B------:R-:W-:-:S10]  /*15d0*/  IMAD.MOV.U32 R11, RZ, RZ, -0x80000 ;  /* 0xfff80000ff0b7424 */ /* 0x000fd400078e00ff */
[----:B------:R-:W-:Y:S05]  /*15e0*/  @!P0 BRA `(.L_x_13) ;  /* 0x0000000000348947 */ /* 0x000fea0003800000 */
[----:B------:R-:W-:Y:S02]  /*15f0*/  ISETP.NE.AND P0, PT, R23, 0x7ff00000, PT ;  /* 0x7ff000001700780c */ /* 0x000fe40003f05270 */
[----:B------:R-:W-:Y:S02]  /*1600*/  LOP3.LUT R11, R9, 0x80000000, R7, 0x48, !PT ;  /* 0x80000000090b7812 */ /* 0x000fe400078e4807 */
[----:B------:R-:W-:-:S13]  /*1610*/  ISETP.EQ.OR P0, PT, R14, RZ, !P0 ;  /* 0x000000ff0e00720c */ /* 0x000fda0004702670 */
[----:B------:R-:W-:Y:S01]  /*1620*/  @P0 LOP3.LUT R2, R11, 0x7ff00000, RZ, 0xfc, !PT ;  /* 0x7ff000000b020812 */ /* 0x000fe200078efcff */
[----:B------:R-:W-:Y:S02]  /*1630*/  @!P0 IMAD.MOV.U32 R10, RZ, RZ, RZ ;  /* 0x000000ffff0a8224 */ /* 0x000fe400078e00ff */
[----:B------:R-:W-:Y:S02]  /*1640*/  @P0 IMAD.MOV.U32 R10, RZ, RZ, RZ ;  /* 0x000000ffff0a0224 */ /* 0x000fe400078e00ff */
[----:B------:R-:W-:Y:S01]  /*1650*/  @P0 IMAD.MOV.U32 R11, RZ, RZ, R2 ;  /* 0x000000ffff0b0224 */ /* 0x000fe200078e0002 */
[----:B------:R-:W-:Y:S06]  /*1660*/  BRA `(.L_x_13) ;  /* 0x0000000000147947 */ /* 0x000fec0003800000 */
.L_x_15:
[----:B------:R-:W-:Y:S01]  /*1670*/  LOP3.LUT R11, R7, 0x80000, RZ, 0xfc, !PT ;  /* 0x00080000070b7812 */ /* 0x000fe200078efcff */
[----:B------:R-:W-:Y:S01]  /*1680*/  IMAD.MOV.U32 R10, RZ, RZ, R6 ;  /* 0x000000ffff0a7224 */ /* 0x000fe200078e0006 */
[----:B------:R-:W-:Y:S06]  /*1690*/  BRA `(.L_x_13) ;  /* 0x0000000000087947 */ /* 0x000fec0003800000 */
.L_x_14:
[----:B------:R-:W-:Y:S01]  /*16a0*/  LOP3.LUT R11, R9, 0x80000, RZ, 0xfc, !PT ;  /* 0x00080000090b7812 */ /* 0x000fe200078efcff */
[----:B------:R-:W-:-:S07]  /*16b0*/  IMAD.MOV.U32 R10, RZ, RZ, R8 ;  /* 0x000000ffff0a7224 */ /* 0x000fce00078e0008 */
.L_x_13:
[----:B------:R-:W-:Y:S05]  /*16c0*/  BSYNC.RECONVERGENT B1 ;  /* 0x0000000000017941 */ /* 0x000fea0003800200 */
.L_x_11:
[----:B------:R-:W-:Y:S02]  /*16d0*/  IMAD.MOV.U32 R2, RZ, RZ, R0 ;  /* 0x000000ffff027224 */ /* 0x000fe400078e0000 */
[----:B------:R-:W-:-:S04]  /*16e0*/  IMAD.MOV.U32 R3, RZ, RZ, 0x0 ;  /* 0x00000000ff037424 */ /* 0x000fc800078e00ff */
[----:B------:R-:W-:Y:S05]  /*16f0*/  RET.REL.NODEC R2 `(_Z13GradientSobelPiPfS0_ii) ;  /* 0xffffffe802407950 */ /* 0x000fea0003c3ffff */
        .weak           $__internal_1_$__cuda_sm20_dsqrt_rn_f64_mediumpath_v1
        .type           $__internal_1_$__cuda_sm20_dsqrt_rn_f64_mediumpath_v1,@function
        .size           $__internal_1_$__cuda_sm20_dsqrt_rn_f64_mediumpath_v1,(.L_x_32 - $__internal_1_$__cuda_sm20_dsqrt_rn_f64_mediumpath_v1)
$__internal_1_$__cuda_sm20_dsqrt_rn_f64_mediumpath_v1:
[----:B------:R-:W-:Y:S01]  /*1700*/  ISETP.GE.U32.AND P0, PT, R10, -0x3400000, PT ;  /* 0xfcc000000a00780c */ /* 0x000fe20003f06070 */
[----:B------:R-:W-:Y:S01]  /*1710*/  BSSY.RECONVERGENT B1, `(.L_x_16) ;  /* 0x0000028000017945 */ /* 0x000fe20003800200 */
[----:B------:R-:W-:Y:S02]  /*1720*/  IMAD.MOV.U32 R6, RZ, RZ, R2 ;  /* 0x000000ffff067224 */ /* 0x000fe400078e0002 */
[----:B------:R-:W-:Y:S02]  /*1730*/  IMAD.MOV.U32 R7, RZ, RZ, R3 ;  /* 0x000000ffff077224 */ /* 0x000fe400078e0003 */
[----:B------:R-:W-:Y:S02]  /*1740*/  IMAD.MOV.U32 R18, RZ, RZ, R20 ;  /* 0x000000ffff127224 */ /* 0x000fe400078e0014 */
[----:B------:R-:W-:Y:S02]  /*1750*/  IMAD.MOV.U32 R2, RZ, RZ, R22 ;  /* 0x000000ffff027224 */ /* 0x000fe400078e0016 */
[----:B------:R-:W-:-:S03]  /*1760*/  IMAD.MOV.U32 R3, RZ, RZ, R23 ;  /* 0x000000ffff037224 */ /* 0x000fc600078e0017 */
[----:B------:R-:W-:Y:S05]  /*1770*/  @!P0 BRA `(.L_x_17) ;  /* 0x0000000000208947 */ /* 0x000fea0003800000 */
[----:B------:R-:W-:-:S10]  /*1780*/  DFMA.RM R2, R2, R18, R12 ;  /* 0x000000120202722b */ /* 0x000fd4000000400c */
[----:B------:R-:W-:-:S05]  /*1790*/  IADD3 R10, P0, PT, R2, 0x1, RZ ;  /* 0x00000001020a7810 */ /* 0x000fca0007f1e0ff */
[----:B------:R-:W-:-:S06]  /*17a0*/  IMAD.X R11, RZ, RZ, R3, P0 ;  /* 0x000000ffff0b7224 */ /* 0x000fcc00000e0603 */
[----:B------:R-:W-:-:S08]  /*17b0*/  DFMA.RP R6, -R2, R10, R6 ;  /* 0x0000000a0206722b */ /* 0x000fd00000008106 */
[----:B------:R-:W-:-:S06]  /*17c0*/  DSETP.GT.AND P0, PT, R6, RZ, PT ;  /* 0x000000ff0600722a */ /* 0x000fcc0003f04000 */
[----:B------:R-:W-:Y:S02]  /*17d0*/  FSEL R2, R10, R2, P0 ;  /* 0x000000020a027208 */ /* 0x000fe40000000000 */
[----:B------:R-:W-:Y:S01]  /*17e0*/  FSEL R3, R11, R3, P0 ;  /* 0x000000030b037208 */ /* 0x000fe20000000000 */
[----:B------:R-:W-:Y:S06]  /*17f0*/  BRA `(.L_x_18) ;  /* 0x0000000000647947 */ /* 0x000fec0003800000 */
.L_x_17:
[----:B------:R-:W-:-:S14]  /*1800*/  DSETP.NE.AND P0, PT, R6, RZ, PT ;  /* 0x000000ff0600722a */ /* 0x000fdc0003f05000 */
[----:B------:R-:W-:Y:S05]  /*1810*/  @!P0 BRA `(.L_x_19) ;  /* 0x0000000000588947 */ /* 0x000fea0003800000 */
[----:B------:R-:W-:-:S13]  /*1820*/  ISETP.GE.AND P0, PT, R7, RZ, PT ;  /* 0x000000ff0700720c */ /* 0x000fda0003f06270 */
[----:B------:R-:W-:Y:S02]  /*1830*/  @!P0 IMAD.MOV.U32 R2, RZ, RZ, 0x0 ;  /* 0x00000000ff028424 */ /* 0x000fe400078e00ff */
[----:B------:R-:W-:Y:S01]  /*1840*/  @!P0 IMAD.MOV.U32 R3, RZ, RZ, -0x80000 ;  /* 0xfff80000ff038424 */ /* 0x000fe200078e00ff */
[----:B------:R-:W-:Y:S06]  /*1850*/  @!P0 BRA `(.L_x_18) ;  /* 0x00000000004c8947 */ /* 0x000fec0003800000 */
[----:B------:R-:W-:-:S13]  /*1860*/  ISETP.GT.AND P0, PT, R7, 0x7fefffff, PT ;  /* 0x7fefffff0700780c */ /* 0x000fda0003f04270 */
[----:B------:R-:W-:Y:S05]  /*1870*/  @P0 BRA `(.L_x_19) ;  /* 0x0000000000400947 */ /* 0x000fea0003800000 */
[----:B------:R-:W-:Y:S01]  /*1880*/  DMUL R2, R6, 8.11296384146066816958e+31 ;  /* 0x4690000006027828 */ /* 0x000fe20000000000 */
[----:B------:R-:W-:Y:S02]  /*1890*/  IMAD.MOV.U32 R12, RZ, RZ, 0x0 ;  /* 0x00000000ff0c7424 */ /* 0x000fe400078e00ff */
[----:B------:R-:W-:Y:S02]  /*18a0*/  IMAD.MOV.U32 R6, RZ, RZ, RZ ;  /* 0x000000ffff067224 */ /* 0x000fe400078e00ff */
[----:B------:R-:W-:Y:S01]  /*18b0*/  IMAD.MOV.U32 R13, RZ, RZ, 0x3fd80000 ;  /* 0x3fd80000ff0d7424 */ /* 0x000fe200078e00ff */
[----:B------:R-:W0:Y:S03]  /*18c0*/  MUFU.RSQ64H R7, R3 ;  /* 0x0000000300077308 */ /* 0x000e260000001c00 */
[----:B0-----:R-:W-:-:S08]  /*18d0*/  DMUL R10, R6, R6 ;  /* 0x00000006060a7228 */ /* 0x001fd00000000000 */
[----:B------:R-:W-:-:S08]  /*18e0*/  DFMA R10, R2, -R10, 1 ;  /* 0x3ff00000020a742b */ /* 0x000fd0000000080a */
[----:B------:R-:W-:Y:S02]  /*18f0*/  DFMA R12, R10, R12, 0.5 ;  /* 0x3fe000000a0c742b */ /* 0x000fe4000000000c */
[----:B------:R-:W-:-:S08]  /*1900*/  DMUL R10, R6, R10 ;  /* 0x0000000a060a7228 */ /* 0x000fd00000000000 */
[----:B------:R-:W-:-:S08]  /*1910*/  DFMA R10, R12, R10, R6 ;  /* 0x0000000a0c0a722b */ /* 0x000fd00000000006 */
[----:B------:R-:W-:Y:S02]  /*1920*/  DMUL R6, R2, R10 ;  /* 0x0000000a02067228 */ /* 0x000fe40000000000 */
[----:B------:R-:W-:-:S06]  /*1930*/  VIADD R11, R11, 0xfff00000 ;  /* 0xfff000000b0b7836 */ /* 0x000fcc0000000000 */
[----:B------:R-:W-:-:S08]  /*1940*/  DFMA R12, R6, -R6, R2 ;  /* 0x80000006060c722b */ /* 0x000fd00000000002 */
[----:B------:R-:W-:-:S10]  /*1950*/  DFMA R2, R10, R12, R6 ;  /* 0x0000000c0a02722b */ /* 0x000fd40000000006 */
[----:B------:R-:W-:Y:S01]  /*1960*/  VIADD R3, R3, 0xfcb00000 ;  /* 0xfcb0000003037836 */ /* 0x000fe20000000000 */
[----:B------:R-:W-:Y:S06]  /*1970*/  BRA `(.L_x_18) ;  /* 0x0000000000047947 */ /* 0x000fec0003800000 */
.L_x_19:
[----:B------:R-:W-:-:S11]  /*1980*/  DADD R2, R6, R6 ;  /* 0x0000000006027229 */ /* 0x000fd60000000006 */
.L_x_18:
[----:B------:R-:W-:Y:S05]  /*1990*/  BSYNC.RECONVERGENT B1 ;  /* 0x0000000000017941 */ /* 0x000fea0003800200 */
.L_x_16:
[----:B------:R-:W-:Y:S02]  /*19a0*/  IMAD.MOV.U32 R6, RZ, RZ, R2 ;  /* 0x000000ffff067224 */ /* 0x000fe400078e0002 */
[----:B------:R-:W-:Y:S02]  /*19b0*/  IMAD.MOV.U32 R7, RZ, RZ, R3 ;  /* 0x000000ffff077224 */ /* 0x000fe400078e0003 */
[----:B------:R-:W-:Y:S02]  /*19c0*/  IMAD.MOV.U32 R2, RZ, RZ, R0 ;  /* 0x000000ffff027224 */ /* 0x000fe400078e0000 */
[----:B------:R-:W-:-:S04]  /*19d0*/  IMAD.MOV.U32 R3, RZ, RZ, 0x0 ;  /* 0x00000000ff037424 */ /* 0x000fc800078e00ff */
[----:B------:R-:W-:Y:S05]  /*19e0*/  RET.REL.NODEC R2 `(_Z13GradientSobelPiPfS0_ii) ;  /* 0xffffffe402847950 */ /* 0x000fea0003c3ffff */
.L_x_20:
[----:B------:R-:W-:-:S00]  /*19f0*/  BRA `(.L_x_20) ;  /* 0xfffffffc00fc7947 */ /* 0x000fc0000383ffff */
[----:B------:R-:W-:-:S00]  /*1a00*/  NOP ;  /* 0x0000000000007918 */ /* 0x000fc00000000000 */
[----:B------:R-:W-:-:S00]  /*1a10*/  NOP ;  /* 0x0000000000007918 */ /* 0x000fc00000000000 */
[----:B------:R-:W-:-:S00]  /*1a20*/  NOP ;  /* 0x0000000000007918 */ /* 0x000fc00000000000 */
[----:B------:R-:W-:-:S00]  /*1a30*/  NOP ;  /* 0x0000000000007918 */ /* 0x000fc00000000000 */
[----:B------:R-:W-:-:S00]  /*1a40*/  NOP ;  /* 0x0000000000007918 */ /* 0x000fc00000000000 */
[----:B------:R-:W-:-:S00]  /*1a50*/  NOP ;  /* 0x0000000000007918 */ /* 0x000fc00000000000 */
[----:B------:R-:W-:-:S00]  /*1a60*/  NOP ;  /* 0x0000000000007918 */ /* 0x000fc00000000000 */
[----:B------:R-:W-:-:S00]  /*1a70*/  NOP ;  /* 0x0000000000007918 */ /* 0x000fc00000000000 */
.L_x_32:


//--------------------- .text._Z6Conv2DPiS_PA3_diii --------------------------
	.section	.text._Z6Conv2DPiS_PA3_diii,"ax",@progbits
	.align	128
        .global         _Z6Conv2DPiS_PA3_diii
        .type           _Z6Conv2DPiS_PA3_diii,@function
        .size           _Z6Conv2DPiS_PA3_diii,(.L_x_34 - _Z6Conv2DPiS_PA3_diii)
        .other          _Z6Conv2DPiS_PA3_diii,@"STO_CUDA_ENTRY STV_DEFAULT"
_Z6Conv2DPiS_PA3_diii:
.text._Z6Conv2DPiS_PA3_diii:
        /* <DEDUP_REMOVED lines=14> */
[----:B------:R-:W-:Y:S05]  /*00e0*/  @P0 EXIT ;  /* 0x000000000000094d */ /* 0x000fea0003800000 */
[----:B------:R-:W0:Y:S01]  /*00f0*/  LDCU UR5, c[0x0][0x3a0] ;  /* 0x00007400ff0577ac */ /* 0x000e220008000800 */
[----:B------:R-:W-:Y:S01]  /*0100*/  IMAD.MOV.U32 R7, RZ, RZ, RZ ;  /* 0x000000ffff077224 */ /* 0x000fe200078e00ff */
[----:B------:R-:W1:Y:S01]  /*0110*/  LDCU.64 UR10, c[0x0][0x358] ;  /* 0x00006b00ff0a77ac */ /* 0x000e620008000a00 */
[----:B0-----:R-:W-:-:S09]  /*0120*/  UISETP.GE.AND UP0, UPT, UR5, 0x1, UPT ;  /* 0x000000010500788c */ /* 0x001fd2000bf06270 */
[----:B-1----:R-:W-:Y:S05]  /*0130*/  BRA.U !UP0, `(.L_x_21) ;  /* 0x0000000d08a47547 */ /* 0x002fea000b800000 */
[----:B------:R-:W-:Y:S01]  /*0140*/  ULEA.HI UR4, UR5, UR5, URZ, 0x1 ;  /* 0x0000000505047291 */ /* 0x000fe2000f8f08ff */
[----:B------:R-:W-:Y:S01]  /*0150*/  CS2R R4, SRZ ;  /* 0x0000000000047805 */ /* 0x000fe2000001ff00 */
[----:B------:R-:W-:Y:S02]  /*0160*/  ULOP3.LUT UR8, UR5, 0x7, URZ, 0xc0, !UPT ;  /* 0x0000000705087892 */ /* 0x000fe4000f8ec0ff */
[----:B------:R-:W-:Y:S02]  /*0170*/  USHF.R.S32.HI UR4, URZ, 0x1, UR4 ;  /* 0x00000001ff047899 */ /* 0x000fe40008011404 */
[----:B------:R-:W-:Y:S02]  /*0180*/  ULOP3.LUT UR9, UR5, 0x3, URZ, 0xc0, !UPT ;  /* 0x0000000305097892 */ /* 0x000fe4000f8ec0ff */
[----:B------:R-:W-:Y:S02]  /*0190*/  ULOP3.LUT UR5, UR5, 0x7ffffff8, URZ, 0xc0, !UPT ;  /* 0x7ffffff805057892 */ /* 0x000fe4000f8ec0ff */
[----:B------:R-:W-:-:S02]  /*01a0*/  VIADD R2, R3, -UR4 ;  /* 0x8000000403027c36 */ /* 0x000fc40008000000 */
[----:B------:R-:W-:-:S03]  /*01b0*/  VIADD R7, R0, -UR4 ;  /* 0x8000000400077c36 */ /* 0x000fc60008000000 */
[----:B------:R-:W-:-:S07]  /*01c0*/  SHF.R.S32.HI R6, RZ, 0x1f, R2 ;  /* 0x0000001fff067819 */ /* 0x000fce0000011402 */
.L_x_28:
[----:B0---4-:R-:W0:Y:S01]  /*01d0*/  LDC.64 R8, c[0x0][0x390] ;  /* 0x0000e400ff087b82 */ /* 0x011e220000000a00 */
[----:B-1----:R-:W1:Y:S01]  /*01e0*/  LDCU UR4, c[0x0][0x3a0] ;  /* 0x00007400ff0477ac */ /* 0x002e620008000800 */
[----:B------:R-:W-:Y:S02]  /*01f0*/  IMAD.IADD R23, R7, 0x1, R4 ;  /* 0x0000000107177824 */ /* 0x000fe400078e0204 */
[----:B------:R-:W-:Y:S01]  /*0200*/  IMAD.MOV.U32 R25, RZ, RZ, RZ ;  /* 0x000000ffff197224 */ /* 0x000fe200078e00ff */
[----:B--2---:R-:W2:Y:S01]  /*0210*/  LDCU.64 UR6, c[0x0][0x398] ;  /* 0x00007300ff0677ac */ /* 0x004ea20008000a00 */
[----:B-1----:R-:W-:Y:S01]  /*0220*/  UISETP.GE.U32.AND UP0, UPT, UR4, 0x8, UPT ;  /* 0x000000080400788c */ /* 0x002fe2000bf06070 */
[----:B--2---:R-:W-:Y:S01]  /*0230*/  ISETP.GE.AND P0, PT, R23, UR7, PT ;  /* 0x0000000717007c0c */ /* 0x004fe2000bf06270 */
[----:B0-----:R-:W-:-:S03]  /*0240*/  IMAD.WIDE.U32 R8, R4, 0x18, R8 ;  /* 0x0000001804087825 */ /* 0x001fc600078e0008 */
[C---:B------:R-:W-:Y:S01]  /*0250*/  ISETP.GT.AND P0, PT, R23.reuse, -0x1, !P0 ;  /* 0xffffffff1700780c */ /* 0x040fe20004704270 */
[----:B------:R-:W-:Y:S02]  /*0260*/  VIADD R4, R4, 0x1 ;  /* 0x0000000104047836 */ /* 0x000fe40000000000 */
[----:B------:R-:W-:-:S03]  /*0270*/  IMAD R23, R23, UR6, RZ ;  /* 0x0000000617177c24 */ /* 0x000fc6000f8e02ff */
[----:B------:R-:W-:Y:S01]  /*0280*/  ISETP.NE.AND P4, PT, R4, UR4, PT ;  /* 0x0000000404007c0c */ /* 0x000fe2000bf85270 */
[----:B---3--:R-:W-:-:S12]  /*0290*/  BRA.U !UP0, `(.L_x_22) ;  /* 0x0000000508847547 */ /* 0x008fd8000b800000 */
[----:B------:R-:W-:Y:S01]  /*02a0*/  SHF.R.S32.HI R27, RZ, 0x1f, R23 ;  /* 0x0000001fff1b7819 */ /* 0x000fe20000011417 */
[----:B------:R-:W-:Y:S01]  /*02b0*/  IMAD.MOV.U32 R29, RZ, RZ, RZ ;  /* 0x000000ffff1d7224 */ /* 0x000fe200078e00ff */
[----:B------:R-:W0:Y:S01]  /*02c0*/  LDCU UR6, c[0x0][0x398] ;  /* 0x00007300ff0677ac */ /* 0x000e220008000800 */
[----:B------:R-:W1:Y:S05]  /*02d0*/  LDCU.64 UR12, c[0x0][0x380] ;  /* 0x00007000ff0c77ac */ /* 0x000e6a0008000a00 */
.L_x_23:
[----:B------:R-:W-:-:S05]  /*02e0*/  IMAD.IADD R22, R2, 0x1, R29 ;  /* 0x0000000102167824 */ /* 0x000fca00078e021d */
[----:B0-----:R-:W-:-:S04]  /*02f0*/  ISETP.GE.AND P2, PT, R22, UR6, PT ;  /* 0x0000000616007c0c */ /* 0x001fc8000bf46270 */
[----:B------:R-:W-:-:S04]  /*0300*/  ISETP.GT.AND P2, PT, R22, -0x1, !P2 ;  /* 0xffffffff1600780c */ /* 0x000fc80005744270 */
[----:B------:R-:W-:-:S13]  /*0310*/  PLOP3.LUT P2, PT, P0, P2, PT, 0x80, 0x8 ;  /* 0x000000000008781c */ /* 0x000fda0000745070 */
[----:B------:R-:W0:Y:S01]  /*0320*/  @P2 LDC.64 R16, c[0x0][0x380] ;  /* 0x0000e000ff102b82 */ /* 0x000e220000000a00 */
[----:B------:R-:W-:Y:S02]  /*0330*/  @P2 IMAD.IADD R11, R23, 0x1, R22 ;  /* 0x00000001170b2824 */ /* 0x000fe400078e0216 */
[----:B------:R-:W-:-:S04]  /*0340*/  IMAD.WIDE.U32 R12, R29, 0x8, R8 ;  /* 0x000000081d0c7825 */ /* 0x000fc800078e0008 */
[----:B0-----:R-:W-:Y:S02]  /*0350*/  @P2 IMAD.WIDE R16, R11, 0x4, R16 ;  /* 0x000000040b102825 */ /* 0x001fe400078e0210 */
[----:B--2---:R-:W2:Y:S04]  /*0360*/  @P2 LDG.E.64 R10, desc[UR10][R12.64] ;  /* 0x0000000a0c0a2981 */ /* 0x004ea8000c1e1b00 */
[----:B---3--:R-:W3:Y:S01]  /*0370*/  @P2 LDG.E R16, desc[UR10][R16.64] ;  /* 0x0000000a10102981 */ /* 0x008ee2000c1e1900 */
[----:B------:R-:W-:-:S05]  /*0380*/  VIADD R14, R22, 0x1 ;  /* 0x00000001160e7836 */ /* 0x000fca0000000000 */
[----:B------:R-:W-:-:S04]  /*0390*/  ISETP.GE.AND P3, PT, R14, UR6, PT ;  /* 0x000000060e007c0c */ /* 0x000fc8000bf66270 */
[----:B------:R-:W-:Y:S02]  /*03a0*/  ISETP.GT.AND P3, PT, R14, -0x1, !P3 ;  /* 0xffffffff0e00780c */ /* 0x000fe40005f64270 */
[----:B------:R-:W-:Y:S02]  /*03b0*/  SHF.R.S32.HI R14, RZ, 0x1f, R29 ;  /* 0x0000001fff0e7819 */ /* 0x000fe4000001141d */
[----:B------:R-:W-:Y:S02]  /*03c0*/  IADD3 R15, P1, P5, R23, R29, R2 ;  /* 0x0000001d170f7210 */ /* 0x000fe40007d3e002 */
[----:B------:R-:W-:Y:S02]  /*03d0*/  PLOP3.LUT P3, PT, P0, P3, PT, 0x80, 0x8 ;  /* 0x000000000008781c */ /* 0x000fe40000767070 */
[----:B------:R-:W-:Y:S02]  /*03e0*/  IADD3.X R18, PT, PT, R27, R14, R6, P1, P5 ;  /* 0x0000000e1b127210 */ /* 0x000fe40000fea406 */
[----:B-1----:R-:W-:-:S04]  /*03f0*/  LEA R14, P1, R15, UR12, 0x2 ;  /* 0x0000000c0f0e7c11 */ /* 0x002fc8000f8210ff */
[----:B------:R-:W-:Y:S01]  /*0400*/  LEA.HI.X R15, R15, UR13, R18, 0x2, P1 ;  /* 0x0000000d0f0f7c11 */ /* 0x000fe200088f1412 */
[----:B------:R-:W-:Y:S04]  /*0410*/  @P2 I2F.F64 R20, R5 ;  /* 0x0000000500142312 */ /* 0x000fe80000201c00 */
[----:B------:R-:W4:Y:S04]  /*0420*/  @P3 LDG.E R26, desc[UR10][R14.64+0x4] ;  /* 0x0000040a0e1a3981 */ /* 0x000f28000c1e1900 */
[----:B------:R-:W5:Y:S01]  /*0430*/  @P3 LDG.E.64 R18, desc[UR10][R12.64+0x8] ;  /* 0x0000080a0c123981 */ /* 0x000f62000c1e1b00 */
[----:B---3--:R-:W2:Y:S02]  /*0440*/  @P2 I2F.F64 R16, R16 ;  /* 0x0000001000102312 */ /* 0x008ea40000201c00 */
[----:B--2---:R-:W-:Y:S01]  /*0450*/  @P2 DFMA R20, R16, R10, R20 ;  /* 0x0000000a1014222b */ /* 0x004fe20000000014 */
[----:B------:R-:W-:-:S05]  /*0460*/  VIADD R10, R22, 0x2 ;  /* 0x00000002160a7836 */ /* 0x000fca0000000000 */
[----:B------:R-:W-:-:S04]  /*0470*/  ISETP.GE.AND P1, PT, R10, UR6, PT ;  /* 0x000000060a007c0c */ /* 0x000fc8000bf26270 */
[----:B------:R-:W-:-:S04]  /*0480*/  ISETP.GT.AND P1, PT, R10, -0x1, !P1 ;  /* 0xffffffff0a00780c */ /* 0x000fc80004f24270 */
[----:B------:R-:W-:-:S13]  /*0490*/  PLOP3.LUT P1, PT, P0, P1, PT, 0x80, 0x8 ;  /* 0x000000000008781c */ /* 0x000fda0000723070 */
[----:B------:R-:W2:Y:S04]  /*04a0*/  @P1 LDG.E R28, desc[UR10][R14.64+0x8] ;  /* 0x0000080a0e1c1981 */ /* 0x000ea8000c1e1900 */
[----:B------:R-:W3:Y:S01]  /*04b0*/  @P1 LDG.E.64 R10, desc[UR10][R12.64+0x10] ;  /* 0x0000100a0c0a1981 */ /* 0x000ee2000c1e1b00 */
[----:B------:R-:W0:Y:S08]  /*04c0*/  @P2 F2I.F64.TRUNC R5, R20 ;  /* 0x0000001400052311 */ /* 0x000e30000030d100 */
[----:B----4-:R-:W-:Y:S08]  /*04d0*/  @P3 I2F.F64 R20, R26 ;  /* 0x0000001a00143312 */ /* 0x010ff00000201c00 */
[----:B0-----:R-:W5:Y:S02]  /*04e0*/  @P3 I2F.F64 R16, R5 ;  /* 0x0000000500103312 */ /* 0x001f640000201c00 */
[----:B-----5:R-:W-:Y:S01]  /*04f0*/  @P3 DFMA R18, R20, R18, R16 ;  /* 0x000000121412322b */ /* 0x020fe20000000010 */
[----:B------:R-:W-:-:S05]  /*0500*/  VIADD R16, R22, 0x3 ;  /* 0x0000000316107836 */ /* 0x000fca0000000000 */
[C---:B------:R-:W-:Y:S01]  /*0510*/  ISETP.GE.AND P2, PT, R16.reuse, UR6, PT ;  /* 0x0000000610007c0c */ /* 0x040fe2000bf46270 */
[----:B------:R-:W0:Y:S03]  /*0520*/  @P3 F2I.F64.TRUNC R5, R18 ;  /* 0x0000001200053311 */ /* 0x000e26000030d100 */
[----:B------:R-:W-:-:S04]  /*0530*/  ISETP.GT.AND P2, PT, R16, -0x1, !P2 ;  /* 0xffffffff1000780c */ /* 0x000fc80005744270 */
[----:B------:R-:W-:Y:S01]  /*0540*/  PLOP3.LUT P3, PT, P0, P2, PT, 0x80, 0x8 ;  /* 0x000000000008781c */ /* 0x000fe20000765070 */
[----:B0-----:R-:W-:-:S12]  /*0550*/  @P1 I2F.F64 R24, R5 ;  /* 0x0000000500181312 */ /* 0x001fd80000201c00 */
[----:B------:R-:W4:Y:S01]  /*0560*/  @P3 LDG.E R20, desc[UR10][R14.64+0xc] ;  /* 0x00000c0a0e143981 */ /* 0x000f22000c1e1900 */
[----:B--2---:R-:W3:Y:S02]  /*0570*/  @P1 I2F.F64 R16, R28 ;  /* 0x0000001c00101312 */ /* 0x004ee40000201c00 */
[----:B---3--:R-:W-:Y:S01]  /*0580*/  @P1 DFMA R24, R16, R10, R24 ;  /* 0x0000000a1018122b */ /* 0x008fe20000000018 */
[----:B------:R-:W-:Y:S01]  /*0590*/  VIADD R10, R22, 0x4 ;  /* 0x00000004160a7836 */ /* 0x000fe20000000000 */
[----:B------:R-:W2:Y:S04]  /*05a0*/  @P3 LDG.E.64 R16, desc[UR10][R12.64+0x18] ;  /* 0x0000180a0c103981 */ /* 0x000ea8000c1e1b00 */
[----:B------:R-:W-:-:S04]  /*05b0*/  ISETP.GE.AND P2, PT, R10, UR6, PT ;  /* 0x000000060a007c0c */ /* 0x000fc8000bf46270 */
[----:B------:R-:W-:-:S04]  /*05c0*/  ISETP.GT.AND P2, PT, R10, -0x1, !P2 ;  /* 0xffffffff0a00780c */ /* 0x000fc80005744270 */
[----:B------:R-:W-:-:S13]  /*05d0*/  PLOP3.LUT P2, PT, P0, P2, PT, 0x80, 0x8 ;  /* 0x000000000008781c */ /* 0x000fda0000745070 */
[----:B------:R-:W3:Y:S04]  /*05e0*/  @P2 LDG.E R26, desc[UR10][R14.64+0x10] ;  /* 0x0000100a0e1a2981 */ /* 0x000ee8000c1e1900 */
[----:B------:R-:W5:Y:S01]  /*05f0*/  @P2 LDG.E.64 R10, desc[UR10][R12.64+0x20] ;  /* 0x0000200a0c0a2981 */ /* 0x000f62000c1e1b00 */
[----:B------:R-:W0:Y:S08]  /*0600*/  @P1 F2I.F64.TRUNC R5, R24 ;  /* 0x0000001800051311 */ /* 0x000e30000030d100 */
[----:B0-----:R-:W-:Y:S08]  /*0610*/  @P3 I2F.F64 R18, R5 ;  /* 0x0000000500123312 */ /* 0x001ff00000201c00 */
[----:B----4-:R-:W2:Y:S02]  /*0620*/  @P3 I2F.F64 R20, R20 ;  /* 0x0000001400143312 */ /* 0x010ea40000201c00 */
[----:B--2---:R-:W-:Y:S01]  /*0630*/  @P3 DFMA R18, R20, R16, R18 ;  /* 0x000000101412322b */ /* 0x004fe20000000012 */
[----:B------:R-:W-:-:S05]  /*0640*/  VIADD R16, R22, 0x5 ;  /* 0x0000000516107836 */ /* 0x000fca0000000000 */
[C---:B------:R-:W-:Y:S01]  /*0650*/  ISETP.GE.AND P1, PT, R16.reuse, UR6, PT ;  /* 0x0000000610007c0c */ /* 0x040fe2000bf26270 */
[----:B------:R-:W0:Y:S03]  /*0660*/  @P3 F2I.F64.TRUNC R5, R18 ;  /* 0x0000001200053311 */ /* 0x000e26000030d100 */
[----:B------:R-:W-:-:S04]  /*0670*/  ISETP.GT.AND P1, PT, R16, -0x1, !P1 ;  /* 0xffffffff1000780c */ /* 0x000fc80004f24270 */
[----:B------:R-:W-:Y:S01]  /*0680*/  PLOP3.LUT P1, PT, P0, P1, PT, 0x80, 0x8 ;  /* 0x000000000008781c */ /* 0x000fe20000723070 */
[----:B0-----:R-:W-:-:S12]  /*0690*/  @P2 I2F.F64 R16, R5 ;  /* 0x0000000500102312 */ /* 0x001fd80000201c00 */
[----:B------:R-:W2:Y:S01]  /*06a0*/  @P1 LDG.E R21, desc[UR10][R14.64+0x14] ;  /* 0x0000140a0e151981 */ /* 0x000ea2000c1e1900 */
[----:B---3--:R-:W5:Y:S01]  /*06b0*/  @P2 I2F.F64 R18, R26 ;  /* 0x0000001a00122312 */ /* 0x008f620000201c00 */
[----:B------:R-:W-:-:S05]  /*06c0*/  VIADD R20, R22, 0x6 ;  /* 0x0000000616147836 */ /* 0x000fca0000000000 */
[----:B------:R-:W-:-:S04]  /*06d0*/  ISETP.GE.AND P3, PT, R20, UR6, PT ;  /* 0x0000000614007c0c */ /* 0x000fc8000bf66270 */
[----:B------:R-:W-:Y:S01]  /*06e0*/  ISETP.GT.AND P3, PT, R20, -0x1, !P3 ;  /* 0xffffffff1400780c */ /* 0x000fe20005f64270 */
[----:B-----5:R-:W-:Y:S01]  /*06f0*/  @P2 DFMA R16, R18, R10, R16 ;  /* 0x0000000a1210222b */ /* 0x020fe20000000010 */
[----:B------:R-:W3:Y:S02]  /*0700*/  @P1 LDG.E.64 R10, desc[UR10][R12.64+0x28] ;  /* 0x0000280a0c0a1981 */ /* 0x000ee4000c1e1b00 */
[----:B------:R-:W-:Y:S01]  /*0710*/  PLOP3.LUT P3, PT, P0, P3, PT, 0x80, 0x8 ;  /* 0x000000000008781c */ /* 0x000fe20000767070 */
[----:B------:R-:W-:-:S12]  /*0720*/  VIADD R22, R22, 0x7 ;  /* 0x0000000716167836 */ /* 0x000fd80000000000 */
[----:B------:R-:W4:Y:S01]  /*0730*/  @P3 LDG.E R20, desc[UR10][R14.64+0x18] ;  /* 0x0000180a0e143981 */ /* 0x000f22000c1e1900 */
[----:B------:R-:W-:-:S03]  /*0740*/  ISETP.GE.AND P5, PT, R22, UR6, PT ;  /* 0x0000000616007c0c */ /* 0x000fc6000bfa6270 */
[----:B------:R-:W5:Y:S01]  /*0750*/  @P3 LDG.E.64 R18, desc[UR10][R12.64+0x30] ;  /* 0x0000300a0c123981 */ /* 0x000f62000c1e1b00 */
[----:B------:R-:W-:-:S04]  /*0760*/  ISETP.GT.AND P5, PT, R22, -0x1, !P5 ;  /* 0xffffffff1600780c */ /* 0x000fc80006fa4270 */
[----:B------:R-:W-:-:S13]  /*0770*/  PLOP3.LUT P5, PT, P0, P5, PT, 0x80, 0x8 ;  /* 0x000000000008781c */ /* 0x000fda00007ab070 */
[----:B------:R-:W5:Y:S04]  /*0780*/  @P5 LDG.E R22, desc[UR10][R14.64+0x1c] ;  /* 0x00001c0a0e165981 */ /* 0x000f68000c1e1900 */
[----:B------:R2:W5:Y:S01]  /*0790*/  @P5 LDG.E.64 R24, desc[UR10][R12.64+0x38] ;  /* 0x0000380a0c185981 */ /* 0x000562000c1e1b00 */
[----:B------:R-:W0:Y:S08]  /*07a0*/  @P2 F2I.F64.TRUNC R5, R16 ;  /* 0x0000001000052311 */ /* 0x000e30000030d100 */
[----:B0-----:R-:W-:Y:S01]  /*07b0*/  @P1 I2F.F64 R16, R5 ;  /* 0x0000000500101312 */ /* 0x001fe20000201c00 */
[----:B------:R-:W-:-:S07]  /*07c0*/  VIADD R29, R29, 0x8 ;  /* 0x000000081d1d7836 */ /* 0x000fce0000000000 */
[----:B--2---:R-:W3:Y:S02]  /*07d0*/  @P1 I2F.F64 R12, R21 ;  /* 0x00000015000c1312 */ /* 0x004ee40000201c00 */
[----:B---3--:R-:W-:-:S06]  /*07e0*/  @P1 DFMA R10, R12, R10, R16 ;  /* 0x0000000a0c0a122b */ /* 0x008fcc0000000010 */
[----:B------:R-:W0:Y:S08]  /*07f0*/  @P1 F2I.F64.TRUNC R5, R10 ;  /* 0x0000000a00051311 */ /* 0x000e30000030d100 */
[----:B----4-:R-:W-:Y:S08]  /*0800*/  @P3 I2F.F64 R20, R20 ;  /* 0x0000001400143312 */ /* 0x010ff00000201c00 */
[----:B0-----:R-:W5:Y:S02]  /*0810*/  @P3 I2F.F64 R10, R5 ;  /* 0x00000005000a3312 */ /* 0x001f640000201c00 */
[----:B-----5:R-:W-:-:S06]  /*0820*/  @P3 DFMA R18, R20, R18, R10 ;  /* 0x000000121412322b */ /* 0x020fcc000000000a */
[----:B------:R-:W0:Y:S08]  /*0830*/  @P3 F2I.F64.TRUNC R5, R18 ;  /* 0x0000001200053311 */ /* 0x000e30000030d100 */
[----:B------:R-:W-:Y:S08]  /*0840*/  @P5 I2F.F64 R14, R22 ;  /* 0x00000016000e5312 */ /* 0x000ff00000201c00 */
[----:B0-----:R-:W0:Y:S01]  /*0850*/  @P5 I2F.F64 R12, R5 ;  /* 0x00000005000c5312 */ /* 0x001e220000201c00 */
[----:B------:R-:W-:Y:S01]  /*0860*/  ISETP.NE.AND P1, PT, R29, UR5, PT ;  /* 0x000000051d007c0c */ /* 0x000fe2000bf25270 */
[----:B0-----:R-:W-:-:S06]  /*0870*/  @P5 DFMA R14, R14, R24, R12 ;  /* 0x000000180e0e522b */ /* 0x001fcc000000000c */
[----:B------:R2:W3:Y:S06]  /*0880*/  @P5 F2I.F64.TRUNC R5, R14 ;  /* 0x0000000e00055311 */ /* 0x0004ec000030d100 */
[----:B------:R-:W-:Y:S05]  /*0890*/  @P1 BRA `(.L_x_23) ;  /* 0xfffffff800901947 */ /* 0x000fea000383ffff */
[----:B------:R-:W-:-:S07]  /*08a0*/  IMAD.U32 R25, RZ, RZ, UR5 ;  /* 0x00000005ff197e24 */ /* 0x000fce000f8e00ff */
.L_x_22:
[----:B------:R-:W-:-:S09]  /*08b0*/  UISETP.NE.AND UP0, UPT, UR8, URZ, UPT ;  /* 0x000000ff0800728c */ /* 0x000fd2000bf05270 */
[----:B------:R-:W-:Y:S05]  /*08c0*/  BRA.U !UP0, `(.L_x_24) ;  /* 0x0000000508b87547 */ /* 0x000fea000b800000 */
[----:B------:R-:W-:Y:S02]  /*08d0*/  UIADD3 UR4, UPT, UPT, UR8, -0x1, URZ ;  /* 0xffffffff08047890 */ /* 0x000fe4000fffe0ff */
[----:B------:R-:W-:Y:S02]  /*08e0*/  UISETP.NE.AND UP1, UPT, UR9, URZ, UPT ;  /* 0x000000ff0900728c */ /* 0x000fe4000bf25270 */
[----:B------:R-:W-:-:S09]  /*08f0*/  UISETP.GE.U32.AND UP0, UPT, UR4, 0x3, UPT ;  /* 0x000000030400788c */ /* 0x000fd2000bf06070 */
[----:B------:R-:W-:Y:S05]  /*0900*/  BRA.U !UP0, `(.L_x_25) ;  /* 0x0000000108cc7547 */ /* 0x000fea000b800000 */
[----:B------:R-:W-:Y:S01]  /*0910*/  IMAD.IADD R22, R2, 0x1, R25 ;  /* 0x0000000102167824 */ /* 0x000fe200078e0219 */
[----:B------:R-:W0:Y:S04]  /*0920*/  LDCU.64 UR12, c[0x0][0x380] ;  /* 0x00007000ff0c77ac */ /* 0x000e280008000a00 */
[----:B------:R-:W-:-:S04]  /*0930*/  ISETP.GE.AND P1, PT, R22, UR6, PT ;  /* 0x0000000616007c0c */ /* 0x000fc8000bf26270 */
[----:B------:R-:W-:-:S04]  /*0940*/  ISETP.GT.AND P1, PT, R22, -0x1, !P1 ;  /* 0xffffffff1600780c */ /* 0x000fc80004f24270 */
[----:B------:R-:W-:-:S13]  /*0950*/  PLOP3.LUT P1, PT, P0, P1, PT, 0x80, 0x8 ;  /* 0x000000000008781c */ /* 0x000fda0000723070 */
[----:B--2---:R-:W1:Y:S01]  /*0960*/  @P1 LDC.64 R14, c[0x0][0x380] ;  /* 0x0000e000ff0e1b82 */ /* 0x004e620000000a00 */
[----:B------:R-:W-:-:S04]  /*0970*/  @P1 IMAD.IADD R11, R23, 0x1, R22 ;  /* 0x00000001170b1824 */ /* 0x000fc800078e0216 */
[----:B-1----:R-:W-:-:S05]  /*0980*/  @P1 IMAD.WIDE R14, R11, 0x4, R14 ;  /* 0x000000040b0e1825 */ /* 0x002fca00078e020e */
[----:B------:R0:W2:Y:S01]  /*0990*/  @P1 LDG.E R27, desc[UR10][R14.64] ;  /* 0x0000000a0e1b1981 */ /* 0x0000a2000c1e1900 */
[----:B------:R-:W-:-:S05]  /*09a0*/  IMAD.WIDE.U32 R10, R25, 0x8, R8 ;  /* 0x00000008190a7825 */ /* 0x000fca00078e0008 */
[----:B------:R-:W4:Y:S01]  /*09b0*/  @P1 LDG.E.64 R12, desc[UR10][R10.64] ;  /* 0x0000000a0a0c1981 */ /* 0x000f22000c1e1b00 */
[----:B------:R-:W-:Y:S01]  /*09c0*/  VIADD R16, R22, 0x1 ;  /* 0x0000000116107836 */ /* 0x000fe20000000000 */
[----:B------:R-:W-:-:S04]  /*09d0*/  SHF.R.S32.HI R17, RZ, 0x1f, R23 ;  /* 0x0000001fff117819 */ /* 0x000fc80000011417 */
[----:B------:R-:W-:-:S04]  /*09e0*/  ISETP.GE.AND P2, PT, R16, UR6, PT ;  /* 0x0000000610007c0c */ /* 0x000fc8000bf46270 */
[----:B------:R-:W-:Y:S02]  /*09f0*/  ISETP.GT.AND P2, PT, R16, -0x1, !P2 ;  /* 0xffffffff1000780c */ /* 0x000fe40005744270 */
[----:B------:R-:W-:Y:S02]  /*0a00*/  IADD3 R16, P3, P5, R23, R25, R2 ;  /* 0x0000001917107210 */ /* 0x000fe40007d7e002 */
[----:B------:R-:W-:Y:S02]  /*0a10*/  PLOP3.LUT P2, PT, P0, P2, PT, 0x80, 0x8 ;  /* 0x000000000008781c */ /* 0x000fe40000745070 */
[----:B------:R-:W-:Y:S02]  /*0a20*/  IADD3.X R17, PT, PT, R17, RZ, R6, P3, P5 ;  /* 0x000000ff11117210 */ /* 0x000fe40001fea406 */
[----:B0-----:R-:W-:-:S04]  /*0a30*/  LEA R14, P3, R16, UR12, 0x2 ;  /* 0x0000000c100e7c11 */ /* 0x001fc8000f8610ff */
[----:B------:R-:W-:-:S05]  /*0a40*/  LEA.HI.X R15, R16, UR13, R17, 0x2, P3 ;  /* 0x0000000d100f7c11 */ /* 0x000fca00098f1411 */
[----:B------:R-:W5:Y:S01]  /*0a50*/  @P2 LDG.E R26, desc[UR10][R14.64+0x4] ;  /* 0x0000040a0e1a2981 */ /* 0x000f62000c1e1900 */
[----:B------:R-:W-:-:S03]  /*0a60*/  VIADD R18, R22, 0x2 ;  /* 0x0000000216127836 */ /* 0x000fc60000000000 */
[----:B------:R-:W5:Y:S02]  /*0a70*/  @P2 LDG.E.64 R16, desc[UR10][R10.64+0x8] ;  /* 0x0000080a0a102981 */ /* 0x000f64000c1e1b00 */
[----:B------:R-:W-:-:S04]  /*0a80*/  ISETP.GE.AND P3, PT, R18, UR6, PT ;  /* 0x0000000612007c0c */ /* 0x000fc8000bf66270 */
[----:B------:R-:W-:-:S04]  /*0a90*/  ISETP.GT.AND P3, PT, R18, -0x1, !P3 ;  /* 0xffffffff1200780c */ /* 0x000fc80005f64270 */
[----:B------:R-:W-:Y:S01]  /*0aa0*/  PLOP3.LUT P3, PT, P0, P3, PT, 0x80, 0x8 ;  /* 0x000000000008781c */ /* 0x000fe20000767070 */
[----:B---3--:R-:W-:Y:S01]  /*0ab0*/  @P1 I2F.F64 R18, R5 ;  /* 0x0000000500121312 */ /* 0x008fe20000201c00 */
[----:B------:R-:W-:-:S11]  /*0ac0*/  VIADD R22, R22, 0x3 ;  /* 0x0000000316167836 */ /* 0x000fd60000000000 */
[----:B------:R-:W3:Y:S01]  /*0ad0*/  @P3 LDG.E R24, desc[UR10][R14.64+0x8] ;  /* 0x0000080a0e183981 */ /* 0x000ee2000c1e1900 */
[----:B------:R-:W-:-:S04]  /*0ae0*/  ISETP.GE.AND P5, PT, R22, UR6, PT ;  /* 0x0000000616007c0c */ /* 0x000fc8000bfa6270 */
[----:B------:R-:W-:-:S04]  /*0af0*/  ISETP.GT.AND P5, PT, R22, -0x1, !P5 ;  /* 0xffffffff1600780c */ /* 0x000fc80006fa4270 */
[----:B------:R-:W-:-:S13]  /*0b00*/  PLOP3.LUT P5, PT, P0, P5, PT, 0x80, 0x8 ;  /* 0x000000000008781c */ /* 0x000fda00007ab070 */
[----:B------:R-:W3:Y:S01]  /*0b10*/  @P5 LDG.E R22, desc[UR10][R14.64+0xc] ;  /* 0x00000c0a0e165981 */ /* 0x000ee2000c1e1900 */
[----:B--2---:R-:W4:Y:S02]  /*0b20*/  @P1 I2F.F64 R20, R27 ;  /* 0x0000001b00141312 */ /* 0x004f240000201c00 */
[----:B----4-:R-:W-:Y:S01]  /*0b30*/  @P1 DFMA R18, R20, R12, R18 ;  /* 0x0000000c1412122b */ /* 0x010fe20000000012 */
[----:B------:R-:W2:Y:S04]  /*0b40*/  @P3 LDG.E.64 R12, desc[UR10][R10.64+0x10] ;  /* 0x0000100a0a0c3981 */ /* 0x000ea8000c1e1b00 */
[----:B------:R0:W4:Y:S01]  /*0b50*/  @P5 LDG.E.64 R20, desc[UR10][R10.64+0x18] ;  /* 0x0000180a0a145981 */ /* 0x000122000c1e1b00 */
[----:B------:R-:W1:Y:S08]  /*0b60*/  @P1 F2I.F64.TRUNC R5, R18 ;  /* 0x0000001200051311 */ /* 0x000e70000030d100 */
[----:B-----5:R-:W-:Y:S08]  /*0b70*/  @P2 I2F.F64 R26, R26 ;  /* 0x0000001a001a2312 */ /* 0x020ff00000201c00 */
[----:B-1----:R-:W1:Y:S02]  /*0b80*/  @P2 I2F.F64 R28, R5 ;  /* 0x00000005001c2312 */ /* 0x002e640000201c00 */
[----:B-1----:R-:W-:-:S06]  /*0b90*/  @P2 DFMA R16, R26, R16, R28 ;  /* 0x000000101a10222b */ /* 0x002fcc000000001c */
[----:B------:R-:W1:Y:S08]  /*0ba0*/  @P2 F2I.F64.TRUNC R5, R16 ;  /* 0x0000001000052311 */ /* 0x000e70000030d100 */
[----:B---3--:R-:W-:Y:S08]  /*0bb0*/  @P3 I2F.F64 R28, R24 ;  /* 0x00000018001c3312 */ /* 0x008ff00000201c00 */
[----:B-1----:R-:W2:Y:S08]  /*0bc0*/  @P3 I2F.F64 R16, R5 ;  /* 0x0000000500103312 */ /* 0x002eb00000201c00 */
[----:B------:R-:W-:Y:S01]  /*0bd0*/  @P5 I2F.F64 R14, R22 ;  /* 0x00000016000e5312 */ /* 0x000fe20000201c00 */
[----:B------:R-:W-:Y:S01]  /*0be0*/  VIADD R25, R25, 0x4 ;  /* 0x0000000419197836 */ /* 0x000fe20000000000 */
[----:B--2---:R-:W-:-:S06]  /*0bf0*/  @P3 DFMA R12, R28, R12, R16 ;  /* 0x0000000c1c0c322b */ /* 0x004fcc0000000010 */
[----:B------:R-:W0:Y:S08]  /*0c00*/  @P3 F2I.F64.TRUNC R5, R12 ;  /* 0x0000000c00053311 */ /* 0x000e30000030d100 */
[----:B0-----:R-:W4:Y:S02]  /*0c10*/  @P5 I2F.F64 R10, R5 ;  /* 0x00000005000a5312 */ /* 0x001f240000201c00 */
[----:B----4-:R-:W-:-:S06]  /*0c20*/  @P5 DFMA R14, R14, R20, R10 ;  /* 0x000000140e0e522b */ /* 0x010fcc000000000a */
[----:B------:R0:W1:Y:S05]  /*0c30*/  @P5 F2I.F64.TRUNC R5, R14 ;  /* 0x0000000e00055311 */ /* 0x00006a000030d100 */
.L_x_25:
[----:B------:R-:W-:Y:S05]  /*0c40*/  BRA.U !UP1, `(.L_x_24) ;  /* 0x0000000109d87547 */ /* 0x000fea000b800000 */
[----:B------:R-:W4:Y:S01]  /*0c50*/  LDCU UR4, c[0x0][0x3a0] ;  /* 0x00007400ff0477ac */ /* 0x000f220008000800 */
[----:B------:R-:W-:Y:S02]  /*0c60*/  UISETP.NE.AND UP0, UPT, UR9, 0x1, UPT ;  /* 0x000000010900788c */ /* 0x000fe4000bf05270 */
[----:B----4-:R-:W-:-:S07]  /*0c70*/  ULOP3.LUT UP1, URZ, UR4, 0x1, URZ, 0xc0, !UPT ;  /* 0x0000000104ff7892 */ /* 0x010fce000f82c0ff */
[----:B------:R-:W-:Y:S05]  /*0c80*/  BRA.U !UP0, `(.L_x_26) ;  /* 0x0000000108807547 */ /* 0x000fea000b800000 */
[----:B------:R-:W-:-:S04]  /*0c90*/  IMAD.IADD R10, R2, 0x1, R25 ;  /* 0x00000001020a7824 */ /* 0x000fc800078e0219 */
[C---:B------:R-:W-:Y:S01]  /*0ca0*/  VIADD R11, R10.reuse, 0x1 ;  /* 0x000000010a0b7836 */ /* 0x040fe20000000000 */
[----:B------:R-:W-:-:S04]  /*0cb0*/  ISETP.GE.AND P1, PT, R10, UR6, PT ;  /* 0x000000060a007c0c */ /* 0x000fc8000bf26270 */
[----:B------:R-:W-:Y:S02]  /*0cc0*/  ISETP.GT.AND P1, PT, R10, -0x1, !P1 ;  /* 0xffffffff0a00780c */ /* 0x000fe40004f24270 */
[C---:B------:R-:W-:Y:S02]  /*0cd0*/  ISETP.GE.AND P2, PT, R11.reuse, UR6, PT ;  /* 0x000000060b007c0c */ /* 0x040fe4000bf46270 */
[----:B------:R-:W-:Y:S02]  /*0ce0*/  PLOP3.LUT P1, PT, P0, P1, PT, 0x80, 0x8 ;  /* 0x000000000008781c */ /* 0x000fe40000723070 */
[----:B------:R-:W-:-:S04]  /*0cf0*/  ISETP.GT.AND P2, PT, R11, -0x1, !P2 ;  /* 0xffffffff0b00780c */ /* 0x000fc80005744270 */
[----:B------:R-:W-:-:S07]  /*0d00*/  PLOP3.LUT P2, PT, P0, P2, PT, 0x80, 0x8 ;  /* 0x000000000008781c */ /* 0x000fce0000745070 */
[----:B------:R-:W4:Y:S01]  /*0d10*/  @P1 LDC.64 R18, c[0x0][0x380] ;  /* 0x0000e000ff121b82 */ /* 0x000f220000000a00 */
[----:B------:R-:W-:-:S07]  /*0d20*/  @P1 IMAD.IADD R11, R23, 0x1, R10 ;  /* 0x00000001170b1824 */ /* 0x000fce00078e020a */
[----:B------:R-:W5:Y:S01]  /*0d30*/  @P2 LDC.64 R12, c[0x0][0x380] ;  /* 0x0000e000ff0c2b82 */ /* 0x000f620000000a00 */
[----:B0-2---:R-:W-:-:S04]  /*0d40*/  IMAD.WIDE.U32 R14, R25, 0x8, R8 ;  /* 0x00000008190e7825 */ /* 0x005fc800078e0008 */
[----:B----4-:R-:W-:Y:S02]  /*0d50*/  @P1 IMAD.WIDE R18, R11, 0x4, R18 ;  /* 0x000000040b121825 */ /* 0x010fe400078e0212 */
[----:B------:R-:W2:Y:S04]  /*0d60*/  @P1 LDG.E.64 R10, desc[UR10][R14.64] ;  /* 0x0000000a0e0a1981 */ /* 0x000ea8000c1e1b00 */
[----:B------:R1:W4:Y:S01]  /*0d70*/  @P1 LDG.E R22, desc[UR10][R18.64] ;  /* 0x0000000a12161981 */ /* 0x000322000c1e1900 */
[----:B------:R-:W-:Y:S02]  /*0d80*/  @P2 SHF.R.S32.HI R20, RZ, 0x1f, R23 ;  /* 0x0000001fff142819 */ /* 0x000fe40000011417 */
[----:B------:R-:W-:Y:S02]  /*0d90*/  @P2 SHF.R.S32.HI R17, RZ, 0x1f, R25 ;  /* 0x0000001fff112819 */ /* 0x000fe40000011419 */
[----:B------:R-:W-:-:S04]  /*0da0*/  @P2 IADD3 R21, P3, P5, R23, R25, R2 ;  /* 0x0000001917152210 */ /* 0x000fc80007d7e002 */
[----:B------:R-:W-:Y:S02]  /*0db0*/  @P2 IADD3.X R20, PT, PT, R20, R17, R6, P3, P5 ;  /* 0x0000001114142210 */ /* 0x000fe40001fea406 */
[----:B-----5:R-:W-:-:S04]  /*0dc0*/  @P2 LEA R16, P3, R21, R12, 0x2 ;  /* 0x0000000c15102211 */ /* 0x020fc800078610ff */
[----:B------:R-:W-:Y:S02]  /*0dd0*/  @P2 LEA.HI.X R17, R21, R13, R20, 0x2, P3 ;  /* 0x0000000d15112211 */ /* 0x000fe400018f1414 */
[----:B------:R-:W5:Y:S04]  /*0de0*/  @P2 LDG.E.64 R12, desc[UR10][R14.64+0x8] ;  /* 0x0000080a0e0c2981 */ /* 0x000f68000c1e1b00 */
[----:B------:R-:W5:Y:S01]  /*0df0*/  @P2 LDG.E R16, desc[UR10][R16.64+0x4] ;  /* 0x0000040a10102981 */ /* 0x000f62000c1e1900 */
[----:B-1-3--:R-:W-:Y:S01]  /*0e00*/  @P1 I2F.F64 R18, R5 ;  /* 0x0000000500121312 */ /* 0x00afe20000201c00 */
[----:B------:R-:W-:-:S07]  /*0e10*/  VIADD R25, R25, 0x2 ;  /* 0x0000000219197836 */ /* 0x000fce0000000000 */
[----:B----4-:R-:W2:Y:S02]  /*0e20*/  @P1 I2F.F64 R20, R22 ;  /* 0x0000001600141312 */ /* 0x010ea40000201c00 */
[----:B--2---:R-:W-:-:S06]  /*0e30*/  @P1 DFMA R10, R20, R10, R18 ;  /* 0x0000000a140a122b */ /* 0x004fcc0000000012 */
[----:B------:R-:W0:Y:S08]  /*0e40*/  @P1 F2I.F64.TRUNC R5, R10 ;  /* 0x0000000a00051311 */ /* 0x000e30000030d100 */
[----:B-----5:R-:W-:Y:S08]  /*0e50*/  @P2 I2F.F64 R18, R16 ;  /* 0x0000001000122312 */ /* 0x020ff00000201c00 */
[----:B0-----:R-:W0:Y:S02]  /*0e60*/  @P2 I2F.F64 R20, R5 ;  /* 0x0000000500142312 */ /* 0x001e240000201c00 */
[----:B0-----:R-:W-:-:S06]  /*0e70*/  @P2 DFMA R12, R18, R12, R20 ;  /* 0x0000000c120c222b */ /* 0x001fcc0000000014 */
[----:B------:R4:W0:Y:S05]  /*0e80*/  @P2 F2I.F64.TRUNC R5, R12 ;  /* 0x0000000c00052311 */ /* 0x00082a000030d100 */
.L_x_26:
[----:B------:R-:W-:Y:S05]  /*0e90*/  BRA.U !UP1, `(.L_x_24) ;  /* 0x0000000109447547 */ /* 0x000fea000b800000 */
[----:B----4-:R-:W-:Y:S01]  /*0ea0*/  IMAD.IADD R12, R2, 0x1, R25 ;  /* 0x00000001020c7824 */ /* 0x010fe200078e0219 */
[----:B------:R-:W-:Y:S04]  /*0eb0*/  BSSY.RECONVERGENT B0, `(.L_x_24) ;  /* 0x000000f000007945 */ /* 0x000fe80003800200 */
[----:B------:R-:W-:-:S04]  /*0ec0*/  ISETP.GE.AND P1, PT, R12, UR6, PT ;  /* 0x000000060c007c0c */ /* 0x000fc8000bf26270 */
[----:B------:R-:W-:-:S04]  /*0ed0*/  ISETP.GT.AND P1, PT, R12, -0x1, !P1 ;  /* 0xffffffff0c00780c */ /* 0x000fc80004f24270 */
[----:B------:R-:W-:-:S13]  /*0ee0*/  PLOP3.LUT P1, PT, P0, P1, PT, 0x80, 0x8 ;  /* 0x000000000008781c */ /* 0x000fda0000723070 */
[----:B------:R-:W-:Y:S05]  /*0ef0*/  @!P1 BRA `(.L_x_27) ;  /* 0x0000000000289947 */ /* 0x000fea0003800000 */
[----:B------:R-:W4:Y:S01]  /*0f00*/  LDC.64 R10, c[0x0][0x380] ;  /* 0x0000e000ff0a7b82 */ /* 0x000f220000000a00 */
[----:B------:R-:W-:Y:S02]  /*0f10*/  IMAD.IADD R23, R23, 0x1, R12 ;  /* 0x0000000117177824 */ /* 0x000fe400078e020c */
[----:B------:R-:W-:-:S06]  /*0f20*/  IMAD.WIDE.U32 R12, R25, 0x8, R8 ;  /* 0x00000008190c7825 */ /* 0x000fcc00078e0008 */
[----:B------:R-:W5:Y:S01]  /*0f30*/  LDG.E.64 R12, desc[UR10][R12.64] ;  /* 0x0000000a0c0c7981 */ /* 0x000f62000c1e1b00 */
[----:B----4-:R-:W-:-:S06]  /*0f40*/  IMAD.WIDE R10, R23, 0x4, R10 ;  /* 0x00000004170a7825 */ /* 0x010fcc00078e020a */
[----:B------:R-:W4:Y:S01]  /*0f50*/  LDG.E R10, desc[UR10][R10.64] ;  /* 0x0000000a0a0a7981 */ /* 0x000f22000c1e1900 */
[----:B0123--:R-:W-:Y:S08]  /*0f60*/  I2F.F64 R14, R5 ;  /* 0x00000005000e7312 */ /* 0x00fff00000201c00 */
[----:B----4-:R-:W5:Y:S02]  /*0f70*/  I2F.F64 R8, R10 ;  /* 0x0000000a00087312 */ /* 0x010f640000201c00 */
[----:B-----5:R-:W-:-:S06]  /*0f80*/  DFMA R8, R8, R12, R14 ;  /* 0x0000000c0808722b */ /* 0x020fcc000000000e */
[----:B------:R4:W0:Y:S05]  /*0f90*/  F2I.F64.TRUNC R5, R8 ;  /* 0x0000000800057311 */ /* 0x00082a000030d100 */
.L_x_27:
[----:B------:R-:W-:Y:S05]  /*0fa0*/  BSYNC.RECONVERGENT B0 ;  /* 0x0000000000007941 */ /* 0x000fea0003800200 */
.L_x_24:
[----:B------:R-:W-:Y:S05]  /*0fb0*/  @P4 BRA `(.L_x_28) ;  /* 0xfffffff000844947 */ /* 0x000fea000383ffff */
[----:B01-3--:R-:W-:-:S07]  /*0fc0*/  LOP3.LUT R7, R5, 0xff, RZ, 0xc0, !PT ;  /* 0x000000ff05077812 */ /* 0x00bfce00078ec0ff */
.L_x_21:
[----:B------:R-:W0:Y:S01]  /*0fd0*/  LDC.64 R4, c[0x0][0x388] ;  /* 0x0000e200ff047b82 */ /* 0x000e220000000a00 */
[----:B------:R-:W-:-:S04]  /*0fe0*/  IMAD R3, R0, UR6, R3 ;  /* 0x0000000600037c24 */ /* 0x000fc8000f8e0203 */
[----:B0-----:R-:W-:-:S03]  /*0ff0*/  IMAD.WIDE R2, R3, 0x4, R4 ;  /* 0x0000000403027825 */ /* 0x001fc600078e0204 */
[----:B------:R-:W-:Y:S06]  /*1000*/  BAR.SYNC.DEFER_BLOCKING 0x0 ;  /* 0x0000000000007b1d */ /* 0x000fec0000010000 */
[----:B------:R-:W-:Y:S01]  /*1010*/  STG.E desc[UR10][R2.64], R7 ;  /* 0x0000000702007986 */ /* 0x000fe2000c10190a */
[----:B------:R-:W-:Y:S05]  /*1020*/  EXIT ;  /* 0x000000000000794d */ /* 0x000fea0003800000 */
.L_x_29:
        /* <DEDUP_REMOVED lines=13> */
.L_x_34:


//--------------------- .text._Z16ColorToGrayscalePfPiii --------------------------
	.section	.text._Z16ColorToGrayscalePfPiii,"ax",@progbits
	.align	128
        .global         _Z16ColorToGrayscalePfPiii
        .type           _Z16ColorToGrayscalePfPiii,@function
        .size           _Z16ColorToGrayscalePfPiii,(.L_x_35 - _Z16ColorToGrayscalePfPiii)
        .other          _Z16ColorToGrayscalePfPiii,@"STO_CUDA_ENTRY STV_DEFAULT"
_Z16ColorToGrayscalePfPiii:
.text._Z16ColorToGrayscalePfPiii:
[----:B------:R-:W-:Y:S01]  /*0000*/  LDC R1, c[0x0][0x37c] ;  /* 0x0000df00ff017b82 */ /* 0x000fe20000000800 */
[----:B------:R-:W0:Y:S01]  /*0010*/  S2R R5, SR_CTAID.Y ;  /* 0x0000000000057919 */ /* 0x000e220000002600 */
[----:B------:R-:W1:Y:S01]  /*0020*/  LDCU UR4, c[0x0][0x360] ;  /* 0x00006c00ff0477ac */ /* 0x000e620008000800 */
[----:B------:R-:W0:Y:S01]  /*0030*/  S2R R2, SR_TID.Y ;  /* 0x0000000000027919 */ /* 0x000e220000002200 */
[----:B------:R-:W0:Y:S01]  /*0040*/  LDCU UR5, c[0x0][0x364] ;  /* 0x00006c80ff0577ac */ /* 0x000e220008000800 */
[----:B------:R-:W1:Y:S01]  /*0050*/  S2R R0, SR_CTAID.X ;  /* 0x0000000000007919 */ /* 0x000e620000002500 */
[----:B------:R-:W2:Y:S01]  /*0060*/  LDCU.64 UR6, c[0x0][0x390] ;  /* 0x00007200ff0677ac */ /* 0x000ea20008000a00 */
[----:B------:R-:W1:Y:S01]  /*0070*/  S2R R3, SR_TID.X ;  /* 0x0000000000037919 */ /* 0x000e620000002100 */
[----:B0-----:R-:W-:-:S05]  /*0080*/  IMAD R5, R5, UR5, R2 ;  /* 0x0000000505057c24 */ /* 0x001fca000f8e0202 */
[----:B--2---:R-:W-:Y:S01]  /*0090*/  ISETP.GE.AND P0, PT, R5, UR7, PT ;  /* 0x0000000705007c0c */ /* 0x004fe2000bf06270 */
[----:B-1----:R-:W-:-:S05]  /*00a0*/  IMAD R0, R0, UR4, R3 ;  /* 0x0000000400007c24 */ /* 0x002fca000f8e0203 */
[----:B------:R-:W-:-:S04]  /*00b0*/  ISETP.GE.OR P0, PT, R0, UR6, P0 ;  /* 0x0000000600007c0c */ /* 0x000fc80008706670 */
[----:B------:R-:W-:-:S13]  /*00c0*/  ISETP.LT.OR P0, PT, R0, RZ, P0 ;  /* 0x000000ff0000720c */ /* 0x000fda0000701670 */
[----:B------:R-:W-:Y:S05]  /*00d0*/  @P0 EXIT ;  /* 0x000000000000094d */ /* 0x000fea0003800000 */
[----:B------:R-:W0:Y:S01]  /*00e0*/  LDC.64 R2, c[0x0][0x380] ;  /* 0x0000e000ff027b82 */ /* 0x000e220000000a00 */
[----:B------:R-:W1:Y:S01]  /*00f0*/  LDCU.64 UR4, c[0x0][0x358] ;  /* 0x00006b00ff0477ac */ /* 0x000e620008000a00 */
[----:B------:R-:W-:-:S05]  /*0100*/  IMAD R11, R5, UR6, R0 ;  /* 0x00000006050b7c24 */ /* 0x000fca000f8e0200 */
[----:B------:R-:W-:-:S05]  /*0110*/  LEA R5, R11, R11, 0x1 ;  /* 0x0000000b0b057211 */ /* 0x000fca00078e08ff */
[----:B0-----:R-:W-:-:S05]  /*0120*/  IMAD.WIDE R2, R5, 0x4, R2 ;  /* 0x0000000405027825 */ /* 0x001fca00078e0202 */
[----:B-1----:R-:W2:Y:S04]  /*0130*/  LDG.E R10, desc[UR4][R2.64+0x4] ;  /* 0x00000404020a7981 */ /* 0x002ea8000c1e1900 */
[----:B------:R-:W3:Y:S04]  /*0140*/  LDG.E R0, desc[UR4][R2.64] ;  /* 0x0000000402007981 */ /* 0x000ee8000c1e1900 */
[----:B------:R-:W4:Y:S01]  /*0150*/  LDG.E R8, desc[UR4][R2.64+0x8] ;  /* 0x0000080402087981 */ /* 0x000f22000c1e1900 */
[----:B------:R-:W-:Y:S01]  /*0160*/  UMOV UR8, 0xeb851eb8 ;  /* 0xeb851eb800087882 */ /* 0x000fe20000000000 */
[----:B------:R-:W-:Y:S01]  /*0170*/  UMOV UR9, 0x3fe6b851 ;  /* 0x3fe6b85100097882 */ /* 0x000fe20000000000 */
[----:B--2---:R-:W0:Y:S08]  /*0180*/  F2F.F64.F32 R6, R10 ;  /* 0x0000000a00067310 */ /* 0x004e300000201800 */
[----:B---3--:R-:W1:Y:S01]  /*0190*/  F2F.F64.F32 R4, R0 ;  /* 0x0000000000047310 */ /* 0x008e620000201800 */
[----:B0-----:R-:W-:-:S07]  /*01a0*/  DMUL R6, R6, UR8 ;  /* 0x0000000806067c28 */ /* 0x001fce0008000000 */
[----:B----4-:R-:W0:Y:S01]  /*01b0*/  F2F.F64.F32 R8, R8 ;  /* 0x0000000800087310 */ /* 0x010e220000201800 */
[----:B------:R-:W-:Y:S01]  /*01c0*/  UMOV UR8, 0xae147ae1 ;  /* 0xae147ae100087882 */ /* 0x000fe20000000000 */
[----:B------:R-:W-:Y:S02]  /*01d0*/  UMOV UR9, 0x3fcae147 ;  /* 0x3fcae14700097882 */ /* 0x000fe40000000000 */
[----:B-1----:R-:W-:Y:S01]  /*01e0*/  DFMA R4, R4, UR8, R6 ;  /* 0x0000000804047c2b */ /* 0x002fe20008000006 */
[----:B------:R-:W-:Y:S01]  /*01f0*/  UMOV UR8, 0x1eb851ec ;  /* 0x1eb851ec00087882 */ /* 0x000fe20000000000 */
[----:B------:R-:W-:Y:S01]  /*0200*/  UMOV UR9, 0x3fb1eb85 ;  /* 0x3fb1eb8500097882 */ /* 0x000fe20000000000 */
[----:B------:R-:W1:Y:S05]  /*0210*/  LDC.64 R6, c[0x0][0x388] ;  /* 0x0000e200ff067b82 */ /* 0x000e6a0000000a00 */
[----:B0-----:R-:W-:-:S08]  /*0220*/  DFMA R4, R8, UR8, R4 ;  /* 0x0000000808047c2b */ /* 0x001fd00008000004 */
[----:B------:R-:W-:-:S10]  /*0230*/  DMUL R4, R4, 255 ;  /* 0x406fe00004047828 */ /* 0x000fd40000000000 */
[----:B------:R-:W0:Y:S01]  /*0240*/  F2I.F64.TRUNC R5, R4 ;  /* 0x0000000400057311 */ /* 0x000e22000030d100 */
[----:B-1----:R-:W-:-:S05]  /*0250*/  IMAD.WIDE R2, R11, 0x4, R6 ;  /* 0x000000040b027825 */ /* 0x002fca00078e0206 */
[----:B0-----:R-:W-:Y:S01]  /*0260*/  STG.E desc[UR4][R2.64], R5 ;  /* 0x0000000502007986 */ /* 0x001fe2000c101904 */
[----:B------:R-:W-:Y:S05]  /*0270*/  EXIT ;  /* 0x000000000000794d */ /* 0x000fea0003800000 */
.L_x_30:
        /* <DEDUP_REMOVED lines=16> */
.L_x_35:


//--------------------- .nv.shared.reserved.0     --------------------------
	.section	.nv.shared.reserved.0,"aw",@nobits
	.weak		__nv_reservedSMEM_offset_0_alias
	.size		__nv_reservedSMEM_offset_0_alias, 0, 64
	.other		__nv_reservedSMEM_offset_0_alias,@"STO_CUDA_RESERVED_SHARED STV_DEFAULT"
__nv_reservedSMEM_offset_0_alias:
	.zero		0
	.zero		64


//--------------------- .nv.constant0._Z13GradientSobelPiPfS0_ii --------------------------
	.section	.nv.constant0._Z13GradientSobelPiPfS0_ii,"a",@progbits
	.sectionflags	@""
	.align	4
.nv.constant0._Z13GradientSobelPiPfS0_ii:
	.zero		928


//--------------------- .nv.constant0._Z6Conv2DPiS_PA3_diii --------------------------
	.section	.nv.constant0._Z6Conv2DPiS_PA3_diii,"a",@progbits
	.sectionflags	@""
	.align	4
.nv.constant0._Z6Conv2DPiS_PA3_diii:
	.zero		932


//--------------------- .nv.constant0._Z16ColorToGrayscalePfPiii --------------------------
	.section	.nv.constant0._Z16ColorToGrayscalePfPiii,"a",@progbits
	.sectionflags	@""
	.align	4
.nv.constant0._Z16ColorToGrayscalePfPiii:
	.zero		920


//--------------------- SYMBOLS --------------------------

	.type		.nv.reservedSmem.offset0,@object
	.size		.nv.reservedSmem.offset0,0x4
